//
// Generated by NVIDIA NVVM Compiler
//
// Compiler Build ID: CL-36424714
// Cuda compilation tools, release 13.0, V13.0.88
// Based on NVVM 20.0.0
//

.version 9.0
.target sm_100
.address_size 64

	// .globl	_Z18incr_out_with_incrPiS_i
.extern .func  (.param .b32 func_retval0) vprintf
(
	.param .b64 vprintf_param_0,
	.param .b64 vprintf_param_1
)
;
.extern .shared .align 16 .b8 temp[];
.global .align 1 .b8 $str[83] = {99, 111, 108, 58, 32, 37, 100, 44, 32, 98, 108, 111, 99, 107, 105, 110, 99, 111, 108, 58, 32, 37, 100, 44, 32, 116, 104, 114, 101, 97, 100, 105, 100, 58, 32, 37, 100, 44, 32, 97, 105, 58, 32, 37, 100, 44, 32, 98, 105, 58, 32, 37, 100, 44, 32, 105, 110, 112, 117, 116, 95, 97, 105, 58, 32, 37, 100, 44, 32, 105, 110, 112, 117, 116, 95, 98, 105, 58, 32, 37, 100, 10};
.extern .shared .align 16 .b8 sdata[];

.visible .entry _Z18incr_out_with_incrPiS_i(
	.param .u64 .ptr .align 1 _Z18incr_out_with_incrPiS_i_param_0,
	.param .u64 .ptr .align 1 _Z18incr_out_with_incrPiS_i_param_1,
	.param .u32 _Z18incr_out_with_incrPiS_i_param_2
)
{
	.reg .pred 	%p<2>;
	.reg .b32 	%r<17>;
	.reg .b64 	%rd<9>;

	ld.param.u64 	%rd1, [_Z18incr_out_with_incrPiS_i_param_0];
	ld.param.u64 	%rd2, [_Z18incr_out_with_incrPiS_i_param_1];
	ld.param.u32 	%r3, [_Z18incr_out_with_incrPiS_i_param_2];
	mov.u32 	%r4, %ctaid.x;
	div.u32 	%r1, %r4, %r3;
	mul.lo.s32 	%r5, %r1, %r3;
	sub.s32 	%r2, %r4, %r5;
	setp.eq.s32 	%p1, %r2, 0;
	@%p1 bra 	$L__BB0_2;
	mov.u32 	%r6, %nctaid.x;
	div.u32 	%r7, %r6, %r3;
	cvta.to.global.u64 	%rd3, %rd2;
	cvta.to.global.u64 	%rd4, %rd1;
	mov.u32 	%r8, %ntid.x;
	mov.u32 	%r9, %tid.x;
	mad.lo.s32 	%r10, %r2, %r8, %r9;
	mad.lo.s32 	%r11, %r10, %r7, %r1;
	add.s32 	%r12, %r2, -1;
	mad.lo.s32 	%r13, %r12, %r7, %r1;
	mul.wide.u32 	%rd5, %r13, 4;
	add.s64 	%rd6, %rd3, %rd5;
	ld.global.u32 	%r14, [%rd6];
	mul.wide.u32 	%rd7, %r11, 4;
	add.s64 	%rd8, %rd4, %rd7;
	ld.global.u32 	%r15, [%rd8];
	add.s32 	%r16, %r15, %r14;
	st.global.u32 	[%rd8], %r16;
$L__BB0_2:
	ret;

}
	// .globl	_Z13small_2d_scanPiS_
.visible .entry _Z13small_2d_scanPiS_(
	.param .u64 .ptr .align 1 _Z13small_2d_scanPiS__param_0,
	.param .u64 .ptr .align 1 _Z13small_2d_scanPiS__param_1
)
{
	.reg .pred 	%p<6>;
	.reg .b32 	%r<81>;
	.reg .b64 	%rd<13>;

	ld.param.u64 	%rd3, [_Z13small_2d_scanPiS__param_0];
	ld.param.u64 	%rd4, [_Z13small_2d_scanPiS__param_1];
	cvta.to.global.u64 	%rd5, %rd4;
	mov.u32 	%r77, %ntid.x;
	shl.b32 	%r2, %r77, 1;
	mov.u32 	%r3, %tid.x;
	add.s32 	%r18, %r3, %r77;
	mov.u32 	%r19, %nctaid.x;
	mov.u32 	%r20, %ctaid.x;
	mad.lo.s32 	%r4, %r3, %r19, %r20;
	mad.lo.s32 	%r5, %r18, %r19, %r20;
	shr.u32 	%r21, %r3, 5;
	shr.u32 	%r22, %r18, 5;
	mul.wide.s32 	%rd6, %r4, 4;
	add.s64 	%rd1, %rd5, %rd6;
	ld.global.u32 	%r23, [%rd1];
	add.s32 	%r24, %r21, %r3;
	shl.b32 	%r25, %r24, 2;
	mov.u32 	%r26, temp;
	add.s32 	%r6, %r26, %r25;
	st.shared.u32 	[%r6], %r23;
	mul.wide.s32 	%rd7, %r5, 4;
	add.s64 	%rd2, %rd5, %rd7;
	ld.global.u32 	%r27, [%rd2];
	add.s32 	%r28, %r22, %r18;
	shl.b32 	%r29, %r28, 2;
	add.s32 	%r7, %r26, %r29;
	st.shared.u32 	[%r7], %r27;
	shl.b32 	%r30, %r3, 1;
	or.b32  	%r8, %r30, 1;
	mov.b32 	%r80, 1;
$L__BB1_1:
	bar.sync 	0;
	setp.ge.u32 	%p1, %r3, %r77;
	@%p1 bra 	$L__BB1_3;
	mul.lo.s32 	%r31, %r80, %r8;
	add.s32 	%r32, %r31, -1;
	add.s32 	%r33, %r31, %r80;
	add.s32 	%r34, %r32, %r80;
	shr.s32 	%r35, %r32, 5;
	add.s32 	%r36, %r35, %r31;
	shr.s32 	%r37, %r34, 5;
	add.s32 	%r38, %r37, %r33;
	shl.b32 	%r39, %r36, 2;
	add.s32 	%r41, %r26, %r39;
	ld.shared.u32 	%r42, [%r41+-4];
	shl.b32 	%r43, %r38, 2;
	add.s32 	%r44, %r26, %r43;
	ld.shared.u32 	%r45, [%r44+-4];
	add.s32 	%r46, %r45, %r42;
	st.shared.u32 	[%r44+-4], %r46;
$L__BB1_3:
	shl.b32 	%r80, %r80, 1;
	shr.u32 	%r12, %r77, 1;
	setp.gt.u32 	%p2, %r77, 1;
	mov.u32 	%r77, %r12;
	@%p2 bra 	$L__BB1_1;
	bar.sync 	0;
	setp.ne.s32 	%p3, %r3, 0;
	@%p3 bra 	$L__BB1_6;
	add.s32 	%r47, %r2, -1;
	shr.u32 	%r48, %r47, 5;
	add.s32 	%r49, %r48, %r2;
	shl.b32 	%r50, %r49, 2;
	add.s32 	%r52, %r26, %r50;
	mov.b32 	%r53, 0;
	st.shared.u32 	[%r52+-4], %r53;
$L__BB1_6:
	mov.b32 	%r79, 1;
$L__BB1_7:
	shr.u32 	%r80, %r80, 1;
	bar.sync 	0;
	setp.ge.u32 	%p4, %r3, %r79;
	@%p4 bra 	$L__BB1_9;
	mul.lo.s32 	%r55, %r80, %r8;
	add.s32 	%r56, %r55, -1;
	add.s32 	%r57, %r55, %r80;
	add.s32 	%r58, %r56, %r80;
	shr.s32 	%r59, %r56, 5;
	add.s32 	%r60, %r59, %r55;
	shr.s32 	%r61, %r58, 5;
	add.s32 	%r62, %r61, %r57;
	shl.b32 	%r63, %r60, 2;
	add.s32 	%r65, %r26, %r63;
	ld.shared.u32 	%r66, [%r65+-4];
	shl.b32 	%r67, %r62, 2;
	add.s32 	%r68, %r26, %r67;
	ld.shared.u32 	%r69, [%r68+-4];
	st.shared.u32 	[%r65+-4], %r69;
	add.s32 	%r70, %r69, %r66;
	st.shared.u32 	[%r68+-4], %r70;
$L__BB1_9:
	shl.b32 	%r79, %r79, 1;
	setp.lt.u32 	%p5, %r79, %r2;
	@%p5 bra 	$L__BB1_7;
	cvta.to.global.u64 	%rd8, %rd3;
	bar.sync 	0;
	ld.shared.u32 	%r71, [%r6];
	ld.global.u32 	%r72, [%rd1];
	add.s32 	%r73, %r72, %r71;
	add.s64 	%rd10, %rd8, %rd6;
	st.global.u32 	[%rd10], %r73;
	ld.shared.u32 	%r74, [%r7];
	ld.global.u32 	%r75, [%rd2];
	add.s32 	%r76, %r75, %r74;
	add.s64 	%rd12, %rd8, %rd7;
	st.global.u32 	[%rd12], %r76;
	ret;

}
	// .globl	_Z13large_2d_scanPiS_iS_
.visible .entry _Z13large_2d_scanPiS_iS_(
	.param .u64 .ptr .align 1 _Z13large_2d_scanPiS_iS__param_0,
	.param .u64 .ptr .align 1 _Z13large_2d_scanPiS_iS__param_1,
	.param .u32 _Z13large_2d_scanPiS_iS__param_2,
	.param .u64 .ptr .align 1 _Z13large_2d_scanPiS_iS__param_3
)
{
	.local .align 8 .b8 	__local_depot2[32];
	.reg .b64 	%SP;
	.reg .b64 	%SPL;
	.reg .pred 	%p<6>;
	.reg .b32 	%r<92>;
	.reg .b64 	%rd<21>;

	mov.u64 	%SPL, __local_depot2;
	cvta.local.u64 	%SP, %SPL;
	ld.param.u64 	%rd3, [_Z13large_2d_scanPiS_iS__param_0];
	ld.param.u64 	%rd5, [_Z13large_2d_scanPiS_iS__param_1];
	ld.param.u32 	%r21, [_Z13large_2d_scanPiS_iS__param_2];
	ld.param.u64 	%rd4, [_Z13large_2d_scanPiS_iS__param_3];
	cvta.to.global.u64 	%rd6, %rd5;
	add.u64 	%rd7, %SP, 0;
	add.u64 	%rd8, %SPL, 0;
	mov.u32 	%r22, %nctaid.x;
	div.u32 	%r1, %r22, %r21;
	mov.u32 	%r23, %ctaid.x;
	div.u32 	%r2, %r23, %r21;
	mul.lo.s32 	%r24, %r2, %r21;
	sub.s32 	%r3, %r23, %r24;
	mov.u32 	%r88, %ntid.x;
	shl.b32 	%r5, %r88, 1;
	mov.u32 	%r6, %tid.x;
	add.s32 	%r25, %r6, %r88;
	mad.lo.s32 	%r26, %r3, %r5, %r6;
	mad.lo.s32 	%r7, %r26, %r1, %r2;
	add.s32 	%r27, %r26, %r88;
	mad.lo.s32 	%r8, %r27, %r1, %r2;
	shr.u32 	%r28, %r6, 5;
	shr.u32 	%r29, %r25, 5;
	st.local.v2.u32 	[%rd8], {%r2, %r3};
	st.local.v2.u32 	[%rd8+8], {%r6, %r6};
	st.local.v2.u32 	[%rd8+16], {%r25, %r7};
	st.local.u32 	[%rd8+24], %r8;
	mov.u64 	%rd9, $str;
	cvta.global.u64 	%rd10, %rd9;
	{ // callseq 0, 0
	.param .b64 param0;
	st.param.b64 	[param0], %rd10;
	.param .b64 param1;
	st.param.b64 	[param1], %rd7;
	.param .b32 retval0;
	call.uni (retval0), 
	vprintf, 
	(
	param0, 
	param1
	);
	ld.param.b32 	%r30, [retval0];
	} // callseq 0
	mul.wide.u32 	%rd11, %r7, 4;
	add.s64 	%rd1, %rd6, %rd11;
	ld.global.u32 	%r32, [%rd1];
	add.s32 	%r33, %r28, %r6;
	shl.b32 	%r34, %r33, 2;
	mov.u32 	%r35, temp;
	add.s32 	%r9, %r35, %r34;
	st.shared.u32 	[%r9], %r32;
	mul.wide.u32 	%rd12, %r8, 4;
	add.s64 	%rd2, %rd6, %rd12;
	ld.global.u32 	%r36, [%rd2];
	add.s32 	%r37, %r29, %r25;
	shl.b32 	%r38, %r37, 2;
	add.s32 	%r10, %r35, %r38;
	st.shared.u32 	[%r10], %r36;
	shl.b32 	%r39, %r6, 1;
	or.b32  	%r11, %r39, 1;
	mov.b32 	%r91, 1;
$L__BB2_1:
	bar.sync 	0;
	setp.ge.u32 	%p1, %r6, %r88;
	@%p1 bra 	$L__BB2_3;
	mul.lo.s32 	%r40, %r91, %r11;
	add.s32 	%r41, %r40, -1;
	add.s32 	%r42, %r40, %r91;
	add.s32 	%r43, %r41, %r91;
	shr.s32 	%r44, %r41, 5;
	add.s32 	%r45, %r44, %r40;
	shr.s32 	%r46, %r43, 5;
	add.s32 	%r47, %r46, %r42;
	shl.b32 	%r48, %r45, 2;
	add.s32 	%r50, %r35, %r48;
	ld.shared.u32 	%r51, [%r50+-4];
	shl.b32 	%r52, %r47, 2;
	add.s32 	%r53, %r35, %r52;
	ld.shared.u32 	%r54, [%r53+-4];
	add.s32 	%r55, %r54, %r51;
	st.shared.u32 	[%r53+-4], %r55;
$L__BB2_3:
	shl.b32 	%r91, %r91, 1;
	shr.u32 	%r15, %r88, 1;
	setp.gt.u32 	%p2, %r88, 1;
	mov.u32 	%r88, %r15;
	@%p2 bra 	$L__BB2_1;
	bar.sync 	0;
	setp.ne.s32 	%p3, %r6, 0;
	@%p3 bra 	$L__BB2_6;
	mad.lo.s32 	%r56, %r3, %r1, %r2;
	add.s32 	%r57, %r5, -1;
	shr.u32 	%r58, %r57, 5;
	add.s32 	%r59, %r58, %r5;
	shl.b32 	%r60, %r59, 2;
	add.s32 	%r62, %r35, %r60;
	ld.shared.u32 	%r63, [%r62+-4];
	cvta.to.global.u64 	%rd13, %rd4;
	mul.wide.u32 	%rd14, %r56, 4;
	add.s64 	%rd15, %rd13, %rd14;
	st.global.u32 	[%rd15], %r63;
	mov.b32 	%r64, 0;
	st.shared.u32 	[%r62+-4], %r64;
$L__BB2_6:
	mov.b32 	%r90, 1;
$L__BB2_7:
	shr.u32 	%r91, %r91, 1;
	bar.sync 	0;
	setp.ge.u32 	%p4, %r6, %r90;
	@%p4 bra 	$L__BB2_9;
	mul.lo.s32 	%r66, %r91, %r11;
	add.s32 	%r67, %r66, -1;
	add.s32 	%r68, %r66, %r91;
	add.s32 	%r69, %r67, %r91;
	shr.s32 	%r70, %r67, 5;
	add.s32 	%r71, %r70, %r66;
	shr.s32 	%r72, %r69, 5;
	add.s32 	%r73, %r72, %r68;
	shl.b32 	%r74, %r71, 2;
	add.s32 	%r76, %r35, %r74;
	ld.shared.u32 	%r77, [%r76+-4];
	shl.b32 	%r78, %r73, 2;
	add.s32 	%r79, %r35, %r78;
	ld.shared.u32 	%r80, [%r79+-4];
	st.shared.u32 	[%r76+-4], %r80;
	add.s32 	%r81, %r80, %r77;
	st.shared.u32 	[%r79+-4], %r81;
$L__BB2_9:
	shl.b32 	%r90, %r90, 1;
	setp.lt.u32 	%p5, %r90, %r5;
	@%p5 bra 	$L__BB2_7;
	cvta.to.global.u64 	%rd16, %rd3;
	bar.sync 	0;
	ld.shared.u32 	%r82, [%r9];
	ld.global.u32 	%r83, [%rd1];
	add.s32 	%r84, %r83, %r82;
	add.s64 	%rd18, %rd16, %rd11;
	st.global.u32 	[%rd18], %r84;
	ld.shared.u32 	%r85, [%r10];
	ld.global.u32 	%r86, [%rd2];
	add.s32 	%r87, %r86, %r85;
	add.s64 	%rd20, %rd16, %rd12;
	st.global.u32 	[%rd20], %r87;
	ret;

}
	// .globl	_Z14small_reduce2DILj128EEvPKiPiii
.visible .entry _Z14small_reduce2DILj128EEvPKiPiii(
	.param .u64 .ptr .align 1 _Z14small_reduce2DILj128EEvPKiPiii_param_0,
	.param .u64 .ptr .align 1 _Z14small_reduce2DILj128EEvPKiPiii_param_1,
	.param .u32 _Z14small_reduce2DILj128EEvPKiPiii_param_2,
	.param .u32 _Z14small_reduce2DILj128EEvPKiPiii_param_3
)
{
	.reg .pred 	%p<7>;
	.reg .b32 	%r<53>;
	.reg .b64 	%rd<11>;

	ld.param.u64 	%rd3, [_Z14small_reduce2DILj128EEvPKiPiii_param_0];
	ld.param.u64 	%rd2, [_Z14small_reduce2DILj128EEvPKiPiii_param_1];
	ld.param.u32 	%r15, [_Z14small_reduce2DILj128EEvPKiPiii_param_3];
	cvta.to.global.u64 	%rd1, %rd3;
	mov.u32 	%r1, %tid.x;
	mov.u32 	%r2, %ctaid.y;
	mul.lo.s32 	%r16, %r15, %r2;
	mov.u32 	%r17, %ctaid.x;
	shl.b32 	%r18, %r17, 8;
	add.s32 	%r19, %r18, %r1;
	add.s32 	%r51, %r19, %r16;
	shl.b32 	%r20, %r1, 2;
	mov.u32 	%r21, sdata;
	add.s32 	%r4, %r21, %r20;
	mov.b32 	%r22, 0;
	st.shared.u32 	[%r4], %r22;
	add.s32 	%r5, %r16, %r15;
	setp.ge.u32 	%p1, %r51, %r5;
	@%p1 bra 	$L__BB3_6;
	mov.u32 	%r24, %nctaid.x;
	shl.b32 	%r6, %r24, 8;
	mov.b32 	%r50, 0;
$L__BB3_2:
	mul.wide.u32 	%rd4, %r51, 4;
	add.s64 	%rd5, %rd1, %rd4;
	ld.global.u32 	%r9, [%rd5];
	add.s32 	%r10, %r51, 128;
	setp.ge.u32 	%p2, %r10, %r5;
	mov.b32 	%r52, 0;
	@%p2 bra 	$L__BB3_4;
	mul.wide.u32 	%rd6, %r10, 4;
	add.s64 	%rd7, %rd1, %rd6;
	ld.global.u32 	%r52, [%rd7];
$L__BB3_4:
	add.s32 	%r26, %r52, %r9;
	add.s32 	%r50, %r26, %r50;
	add.s32 	%r51, %r51, %r6;
	setp.lt.u32 	%p3, %r51, %r5;
	@%p3 bra 	$L__BB3_2;
	st.shared.u32 	[%r4], %r50;
$L__BB3_6:
	bar.sync 	0;
	setp.gt.u32 	%p4, %r1, 63;
	@%p4 bra 	$L__BB3_8;
	ld.shared.u32 	%r27, [%r4+256];
	ld.shared.u32 	%r28, [%r4];
	add.s32 	%r29, %r28, %r27;
	st.shared.u32 	[%r4], %r29;
$L__BB3_8:
	bar.sync 	0;
	setp.gt.u32 	%p5, %r1, 31;
	@%p5 bra 	$L__BB3_11;
	ld.volatile.shared.u32 	%r30, [%r4+128];
	ld.volatile.shared.u32 	%r31, [%r4];
	add.s32 	%r32, %r31, %r30;
	st.volatile.shared.u32 	[%r4], %r32;
	ld.volatile.shared.u32 	%r33, [%r4+64];
	ld.volatile.shared.u32 	%r34, [%r4];
	add.s32 	%r35, %r34, %r33;
	st.volatile.shared.u32 	[%r4], %r35;
	ld.volatile.shared.u32 	%r36, [%r4+32];
	ld.volatile.shared.u32 	%r37, [%r4];
	add.s32 	%r38, %r37, %r36;
	st.volatile.shared.u32 	[%r4], %r38;
	ld.volatile.shared.u32 	%r39, [%r4+16];
	ld.volatile.shared.u32 	%r40, [%r4];
	add.s32 	%r41, %r40, %r39;
	st.volatile.shared.u32 	[%r4], %r41;
	ld.volatile.shared.u32 	%r42, [%r4+8];
	ld.volatile.shared.u32 	%r43, [%r4];
	add.s32 	%r44, %r43, %r42;
	st.volatile.shared.u32 	[%r4], %r44;
	ld.volatile.shared.u32 	%r45, [%r4+4];
	ld.volatile.shared.u32 	%r46, [%r4];
	add.s32 	%r47, %r46, %r45;
	st.volatile.shared.u32 	[%r4], %r47;
	setp.ne.s32 	%p6, %r1, 0;
	@%p6 bra 	$L__BB3_11;
	cvta.to.global.u64 	%rd8, %rd2;
	mul.wide.u32 	%rd9, %r2, 4;
	add.s64 	%rd10, %rd8, %rd9;
	ld.shared.u32 	%r48, [sdata];
	atom.global.add.u32 	%r49, [%rd10], %r48;
$L__BB3_11:
	ret;

}
	// .globl	_Z14small_reduce2DILj32EEvPKiPiii
.visible .entry _Z14small_reduce2DILj32EEvPKiPiii(
	.param .u64 .ptr .align 1 _Z14small_reduce2DILj32EEvPKiPiii_param_0,
	.param .u64 .ptr .align 1 _Z14small_reduce2DILj32EEvPKiPiii_param_1,
	.param .u32 _Z14small_reduce2DILj32EEvPKiPiii_param_2,
	.param .u32 _Z14small_reduce2DILj32EEvPKiPiii_param_3
)
{
	.reg .pred 	%p<6>;
	.reg .b32 	%r<47>;
	.reg .b64 	%rd<11>;

	ld.param.u64 	%rd3, [_Z14small_reduce2DILj32EEvPKiPiii_param_0];
	ld.param.u64 	%rd2, [_Z14small_reduce2DILj32EEvPKiPiii_param_1];
	ld.param.u32 	%r15, [_Z14small_reduce2DILj32EEvPKiPiii_param_3];
	cvta.to.global.u64 	%rd1, %rd3;
	mov.u32 	%r1, %tid.x;
	mov.u32 	%r2, %ctaid.y;
	mul.lo.s32 	%r16, %r15, %r2;
	mov.u32 	%r17, %ctaid.x;
	shl.b32 	%r18, %r17, 6;
	add.s32 	%r19, %r18, %r1;
	add.s32 	%r45, %r19, %r16;
	shl.b32 	%r20, %r1, 2;
	mov.u32 	%r21, sdata;
	add.s32 	%r4, %r21, %r20;
	mov.b32 	%r22, 0;
	st.shared.u32 	[%r4], %r22;
	add.s32 	%r5, %r16, %r15;
	setp.ge.u32 	%p1, %r45, %r5;
	@%p1 bra 	$L__BB4_6;
	mov.u32 	%r24, %nctaid.x;
	shl.b32 	%r6, %r24, 6;
	mov.b32 	%r44, 0;
$L__BB4_2:
	mul.wide.u32 	%rd4, %r45, 4;
	add.s64 	%rd5, %rd1, %rd4;
	ld.global.u32 	%r9, [%rd5];
	add.s32 	%r10, %r45, 32;
	setp.ge.u32 	%p2, %r10, %r5;
	mov.b32 	%r46, 0;
	@%p2 bra 	$L__BB4_4;
	mul.wide.u32 	%rd6, %r10, 4;
	add.s64 	%rd7, %rd1, %rd6;
	ld.global.u32 	%r46, [%rd7];
$L__BB4_4:
	add.s32 	%r26, %r46, %r9;
	add.s32 	%r44, %r26, %r44;
	add.s32 	%r45, %r45, %r6;
	setp.lt.u32 	%p3, %r45, %r5;
	@%p3 bra 	$L__BB4_2;
	st.shared.u32 	[%r4], %r44;
$L__BB4_6:
	bar.sync 	0;
	setp.gt.u32 	%p4, %r1, 31;
	@%p4 bra 	$L__BB4_9;
	ld.volatile.shared.u32 	%r27, [%r4+64];
	ld.volatile.shared.u32 	%r28, [%r4];
	add.s32 	%r29, %r28, %r27;
	st.volatile.shared.u32 	[%r4], %r29;
	ld.volatile.shared.u32 	%r30, [%r4+32];
	ld.volatile.shared.u32 	%r31, [%r4];
	add.s32 	%r32, %r31, %r30;
	st.volatile.shared.u32 	[%r4], %r32;
	ld.volatile.shared.u32 	%r33, [%r4+16];
	ld.volatile.shared.u32 	%r34, [%r4];
	add.s32 	%r35, %r34, %r33;
	st.volatile.shared.u32 	[%r4], %r35;
	ld.volatile.shared.u32 	%r36, [%r4+8];
	ld.volatile.shared.u32 	%r37, [%r4];
	add.s32 	%r38, %r37, %r36;
	st.volatile.shared.u32 	[%r4], %r38;
	ld.volatile.shared.u32 	%r39, [%r4+4];
	ld.volatile.shared.u32 	%r40, [%r4];
	add.s32 	%r41, %r40, %r39;
	st.volatile.shared.u32 	[%r4], %r41;
	setp.ne.s32 	%p5, %r1, 0;
	@%p5 bra 	$L__BB4_9;
	cvta.to.global.u64 	%rd8, %rd2;
	mul.wide.u32 	%rd9, %r2, 4;
	add.s64 	%rd10, %rd8, %rd9;
	ld.shared.u32 	%r42, [sdata];
	atom.global.add.u32 	%r43, [%rd10], %r42;
$L__BB4_9:
	ret;

}
	// .globl	_Z17copy_first_columnPiS_ii
.visible .entry _Z17copy_first_columnPiS_ii(
	.param .u64 .ptr .align 1 _Z17copy_first_columnPiS_ii_param_0,
	.param .u64 .ptr .align 1 _Z17copy_first_columnPiS_ii_param_1,
	.param .u32 _Z17copy_first_columnPiS_ii_param_2,
	.param .u32 _Z17copy_first_columnPiS_ii_param_3
)
{
	.reg .b32 	%r<5>;
	.reg .b64 	%rd<9>;

	ld.param.u64 	%rd1, [_Z17copy_first_columnPiS_ii_param_0];
	ld.param.u64 	%rd2, [_Z17copy_first_columnPiS_ii_param_1];
	ld.param.u32 	%r1, [_Z17copy_first_columnPiS_ii_param_2];
	cvta.to.global.u64 	%rd3, %rd1;
	cvta.to.global.u64 	%rd4, %rd2;
	mov.u32 	%r2, %tid.x;
	mul.lo.s32 	%r3, %r1, %r2;
	mul.wide.s32 	%rd5, %r3, 4;
	add.s64 	%rd6, %rd4, %rd5;
	ld.global.u32 	%r4, [%rd6];
	mul.wide.u32 	%rd7, %r2, 4;
	add.s64 	%rd8, %rd3, %rd7;
	st.global.u32 	[%rd8], %r4;
	ret;

}


// ===== COMPILED SASS (sm_100) =====

	.target	sm_100

	.elftype	@"ET_EXEC"


//--------------------- .note.nv.tkinfo           --------------------------
	.section	.note.nv.tkinfo,"",@"SHT_NOTE"
	.sectionflags	@"SHF_NOTE_NV_TKINFO"
	.tkinfo
        /*0018*/ 	.word	0x00000002
        /*0030*/ 	.string	""
        /*0030*/ 	.string	"ptxas"
        /*0030*/ 	.string	"Cuda compilation tools, release 13.0, V13.0.88"
        /*0030*/ 	.string	"Build cuda_13.0.r13.0/compiler.36424714_0"
        /*0030*/ 	.string	"-arch sm_100 -m 64 "



//--------------------- .note.nv.cuinfo           --------------------------
	.section	.note.nv.cuinfo,"",@"SHT_NOTE"
	.sectionflags	@"SHF_NOTE_NV_CUINFO"
        /*0018*/ 	.short	0x0002
        /*001a*/ 	.short	0x0064
        /*001c*/ 	.short	0x0082
	.zero		2


//--------------------- .nv.info                  --------------------------
	.section	.nv.info,"",@"SHT_CUDA_INFO"
	.align	4


	//----- nvinfo : EIATTR_REGCOUNT
	.align		4
        /*0000*/ 	.byte	0x04, 0x2f
        /*0002*/ 	.short	(.L_2 - .L_1)
	.align		4
.L_1:
        /*0004*/ 	.word	index@(_Z18incr_out_with_incrPiS_i)
        /*0008*/ 	.word	0x0000000c


	//----- nvinfo : EIATTR_FRAME_SIZE
	.align		4
.L_2:
        /*000c*/ 	.byte	0x04, 0x11
        /*000e*/ 	.short	(.L_4 - .L_3)
	.align		4
.L_3:
        /*0010*/ 	.word	index@(_Z18incr_out_with_incrPiS_i)
        /*0014*/ 	.word	0x00000000


	//----- nvinfo : EIATTR_REGCOUNT
	.align		4
.L_4:
        /*0018*/ 	.byte	0x04, 0x2f
        /*001a*/ 	.short	(.L_6 - .L_5)
	.align		4
.L_5:
        /*001c*/ 	.word	index@(_Z13small_2d_scanPiS_)
        /*0020*/ 	.word	0x00000014


	//----- nvinfo : EIATTR_FRAME_SIZE
	.align		4
.L_6:
        /*0024*/ 	.byte	0x04, 0x11
        /*0026*/ 	.short	(.L_8 - .L_7)
	.align		4
.L_7:
        /*0028*/ 	.word	index@(_Z13small_2d_scanPiS_)
        /*002c*/ 	.word	0x00000000


	//----- nvinfo : EIATTR_REGCOUNT
	.align		4
.L_8:
        /*0030*/ 	.byte	0x04, 0x2f
        /*0032*/ 	.short	(.L_10 - .L_9)
	.align		4
.L_9:
        /*0034*/ 	.word	index@(_Z13large_2d_scanPiS_iS_)
        /*0038*/ 	.word	0x00000018


	//----- nvinfo : EIATTR_FRAME_SIZE
	.align		4
.L_10:
        /*003c*/ 	.byte	0x04, 0x11
        /*003e*/ 	.short	(.L_12 - .L_11)
	.align		4
.L_11:
        /*0040*/ 	.word	index@(_Z13large_2d_scanPiS_iS_)
        /*0044*/ 	.word	0x00000020


	//----- nvinfo : EIATTR_REGCOUNT
	.align		4
.L_12:
        /*0048*/ 	.byte	0x04, 0x2f
        /*004a*/ 	.short	(.L_14 - .L_13)
	.align		4
.L_13:
        /*004c*/ 	.word	index@(_Z14small_reduce2DILj128EEvPKiPiii)
        /*0050*/ 	.word	0x00000011


	//----- nvinfo : EIATTR_FRAME_SIZE
	.align		4
.L_14:
        /*0054*/ 	.byte	0x04, 0x11
        /*0056*/ 	.short	(.L_16 - .L_15)
	.align		4
.L_15:
        /*0058*/ 	.word	index@(_Z14small_reduce2DILj128EEvPKiPiii)
        /*005c*/ 	.word	0x00000000


	//----- nvinfo : EIATTR_REGCOUNT
	.align		4
.L_16:
        /*0060*/ 	.byte	0x04, 0x2f
        /*0062*/ 	.short	(.L_18 - .L_17)
	.align		4
.L_17:
        /*0064*/ 	.word	index@(_Z14small_reduce2DILj32EEvPKiPiii)
        /*0068*/ 	.word	0x00000011


	//----- nvinfo : EIATTR_FRAME_SIZE
	.align		4
.L_18:
        /*006c*/ 	.byte	0x04, 0x11
        /*006e*/ 	.short	(.L_20 - .L_19)
	.align		4
.L_19:
        /*0070*/ 	.word	index@(_Z14small_reduce2DILj32EEvPKiPiii)
        /*0074*/ 	.word	0x00000000


	//----- nvinfo : EIATTR_REGCOUNT
	.align		4
.L_20:
        /*0078*/ 	.byte	0x04, 0x2f
        /*007a*/ 	.short	(.L_22 - .L_21)
	.align		4
.L_21:
        /*007c*/ 	.word	index@(_Z17copy_first_columnPiS_ii)
        /*0080*/ 	.word	0x0000000a


	//----- nvinfo : EIATTR_FRAME_SIZE
	.align		4
.L_22:
        /*0084*/ 	.byte	0x04, 0x11
        /*0086*/ 	.short	(.L_24 - .L_23)
	.align		4
.L_23:
        /*0088*/ 	.word	index@(_Z17copy_first_columnPiS_ii)
        /*008c*/ 	.word	0x00000000


	//----- nvinfo : EIATTR_MIN_STACK_SIZE
	.align		4
.L_24:
        /*0090*/ 	.byte	0x04, 0x12
        /*0092*/ 	.short	(.L_26 - .L_25)
	.align		4
.L_25:
        /*0094*/ 	.word	index@(_Z17copy_first_columnPiS_ii)
        /*0098*/ 	.word	0x00000000


	//----- nvinfo : EIATTR_MIN_STACK_SIZE
	.align		4
.L_26:
        /*009c*/ 	.byte	0x04, 0x12
        /*009e*/ 	.short	(.L_28 - .L_27)
	.align		4
.L_27:
        /*00a0*/ 	.word	index@(_Z14small_reduce2DILj32EEvPKiPiii)
        /*00a4*/ 	.word	0x00000000


	//----- nvinfo : EIATTR_MIN_STACK_SIZE
	.align		4
.L_28:
        /*00a8*/ 	.byte	0x04, 0x12
        /*00aa*/ 	.short	(.L_30 - .L_29)
	.align		4
.L_29:
        /*00ac*/ 	.word	index@(_Z14small_reduce2DILj128EEvPKiPiii)
        /*00b0*/ 	.word	0x00000000


	//----- nvinfo : EIATTR_MIN_STACK_SIZE
	.align		4
.L_30:
        /*00b4*/ 	.byte	0x04, 0x12
        /*00b6*/ 	.short	(.L_32 - .L_31)
	.align		4
.L_31:
        /*00b8*/ 	.word	index@(_Z13large_2d_scanPiS_iS_)
        /*00bc*/ 	.word	0x00000020


	//----- nvinfo : EIATTR_MIN_STACK_SIZE
	.align		4
.L_32:
        /*00c0*/ 	.byte	0x04, 0x12
        /*00c2*/ 	.short	(.L_34 - .L_33)
	.align		4
.L_33:
        /*00c4*/ 	.word	index@(_Z13small_2d_scanPiS_)
        /*00c8*/ 	.word	0x00000000


	//----- nvinfo : EIATTR_MIN_STACK_SIZE
	.align		4
.L_34:
        /*00cc*/ 	.byte	0x04, 0x12
        /*00ce*/ 	.short	(.L_36 - .L_35)
	.align		4
.L_35:
        /*00d0*/ 	.word	index@(_Z18incr_out_with_incrPiS_i)
        /*00d4*/ 	.word	0x00000000
.L_36:


//--------------------- .nv.compat                --------------------------
	.section	.nv.compat,"",@"SHT_CUDA_COMPAT_INFO"
	.align	4
        /*0000*/ 	.byte	0x02, 0x09, 0x00, 0x00, 0x02, 0x02, 0x01, 0x00, 0x02, 0x05, 0x05, 0x00, 0x03, 0x07, 0x01, 0x01
        /*0010*/ 	.byte	0x02, 0x03, 0x00, 0x00, 0x02, 0x06, 0x01, 0x00, 0x04, 0x0b, 0x08, 0x00, 0x09, 0x00, 0x00, 0x00
        /*0020*/ 	.byte	0x00, 0x00, 0x00, 0x00


//--------------------- .nv.info._Z17copy_first_columnPiS_ii --------------------------
	.section	.nv.info._Z17copy_first_columnPiS_ii,"",@"SHT_CUDA_INFO"
	.sectionflags	@""
	.align	4


	//----- nvinfo : EIATTR_CUDA_API_VERSION
	.align		4
        /*0000*/ 	.byte	0x04, 0x37
        /*0002*/ 	.short	(.L_38 - .L_37)
.L_37:
        /*0004*/ 	.word	0x00000082


	//----- nvinfo : EIATTR_KPARAM_INFO
	.align		4
.L_38:
        /*0008*/ 	.byte	0x04, 0x17
        /*000a*/ 	.short	(.L_40 - .L_39)
.L_39:
        /*000c*/ 	.word	0x00000000
        /*0010*/ 	.short	0x0003
        /*0012*/ 	.short	0x0014
        /*0014*/ 	.byte	0x00, 0xf0, 0x11, 0x00


	//----- nvinfo : EIATTR_KPARAM_INFO
	.align		4
.L_40:
        /*0018*/ 	.byte	0x04, 0x17
        /*001a*/ 	.short	(.L_42 - .L_41)
.L_41:
        /*001c*/ 	.word	0x00000000
        /*0020*/ 	.short	0x0002
        /*0022*/ 	.short	0x0010
        /*0024*/ 	.byte	0x00, 0xf0, 0x11, 0x00


	//----- nvinfo : EIATTR_KPARAM_INFO
	.align		4
.L_42:
        /*0028*/ 	.byte	0x04, 0x17
        /*002a*/ 	.short	(.L_44 - .L_43)
.L_43:
        /*002c*/ 	.word	0x00000000
        /*0030*/ 	.short	0x0001
        /*0032*/ 	.short	0x0008
        /*0034*/ 	.byte	0x00, 0xf5, 0x21, 0x00


	//----- nvinfo : EIATTR_KPARAM_INFO
	.align		4
.L_44:
        /*0038*/ 	.byte	0x04, 0x17
        /*003a*/ 	.short	(.L_46 - .L_45)
.L_45:
        /*003c*/ 	.word	0x00000000
        /*0040*/ 	.short	0x0000
        /*0042*/ 	.short	0x0000
        /*0044*/ 	.byte	0x00, 0xf5, 0x21, 0x00


	//----- nvinfo : EIATTR_SPARSE_MMA_MASK
	.align		4
.L_46:
        /*0048*/ 	.byte	0x03, 0x50
        /*004a*/ 	.short	0x0000


	//----- nvinfo : EIATTR_MAXREG_COUNT
	.align		4
        /*004c*/ 	.byte	0x03, 0x1b
        /*004e*/ 	.short	0x00ff


	//----- nvinfo : EIATTR_MERCURY_ISA_VERSION
	.align		4
        /*0050*/ 	.byte	0x03, 0x5f
        /*0052*/ 	.short	0x0101


	//----- nvinfo : EIATTR_VRC_CTA_INIT_COUNT
	.align		4
        /*0054*/ 	.byte	0x02, 0x4a
	.zero		1
	.zero		1


	//----- nvinfo : EIATTR_EXIT_INSTR_OFFSETS
	.align		4
        /*0058*/ 	.byte	0x04, 0x1c
        /*005a*/ 	.short	(.L_48 - .L_47)


	//   ....[0]....
.L_47:
        /*005c*/ 	.word	0x000000b0


	//----- nvinfo : EIATTR_CBANK_PARAM_SIZE
	.align		4
.L_48:
        /*0060*/ 	.byte	0x03, 0x19
        /*0062*/ 	.short	0x0018


	//----- nvinfo : EIATTR_PARAM_CBANK
	.align		4
        /*0064*/ 	.byte	0x04, 0x0a
        /*0066*/ 	.short	(.L_50 - .L_49)
	.align		4
.L_49:
        /*0068*/ 	.word	index@(.nv.constant0._Z17copy_first_columnPiS_ii)
        /*006c*/ 	.short	0x0380
        /*006e*/ 	.short	0x0018


	//----- nvinfo : EIATTR_SW_WAR
	.align		4
.L_50:
        /*0070*/ 	.byte	0x04, 0x36
        /*0072*/ 	.short	(.L_52 - .L_51)
.L_51:
        /*0074*/ 	.word	0x00000008
.L_52:


//--------------------- .nv.info._Z14small_reduce2DILj32EEvPKiPiii --------------------------
	.section	.nv.info._Z14small_reduce2DILj32EEvPKiPiii,"",@"SHT_CUDA_INFO"
	.sectionflags	@""
	.align	4


	//----- nvinfo : EIATTR_CUDA_API_VERSION
	.align		4
        /*0000*/ 	.byte	0x04, 0x37
        /*0002*/ 	.short	(.L_54 - .L_53)
.L_53:
        /*0004*/ 	.word	0x00000082


	//----- nvinfo : EIATTR_KPARAM_INFO
	.align		4
.L_54:
        /*0008*/ 	.byte	0x04, 0x17
        /*000a*/ 	.short	(.L_56 - .L_55)
.L_55:
        /*000c*/ 	.word	0x00000000
        /*0010*/ 	.short	0x0003
        /*0012*/ 	.short	0x0014
        /*0014*/ 	.byte	0x00, 0xf0, 0x11, 0x00


	//----- nvinfo : EIATTR_KPARAM_INFO
	.align		4
.L_56:
        /*0018*/ 	.byte	0x04, 0x17
        /*001a*/ 	.short	(.L_58 - .L_57)
.L_57:
        /*001c*/ 	.word	0x00000000
        /*0020*/ 	.short	0x0002
        /*0022*/ 	.short	0x0010
        /*0024*/ 	.byte	0x00, 0xf0, 0x11, 0x00


	//----- nvinfo : EIATTR_KPARAM_INFO
	.align		4
.L_58:
        /*0028*/ 	.byte	0x04, 0x17
        /*002a*/ 	.short	(.L_60 - .L_59)
.L_59:
        /*002c*/ 	.word	0x00000000
        /*0030*/ 	.short	0x0001
        /*0032*/ 	.short	0x0008
        /*0034*/ 	.byte	0x00, 0xf5, 0x21, 0x00


	//----- nvinfo : EIATTR_KPARAM_INFO
	.align		4
.L_60:
        /*0038*/ 	.byte	0x04, 0x17
        /*003a*/ 	.short	(.L_62 - .L_61)
.L_61:
        /*003c*/ 	.word	0x00000000
        /*0040*/ 	.short	0x0000
        /*0042*/ 	.short	0x0000
        /*0044*/ 	.byte	0x00, 0xf5, 0x21, 0x00


	//----- nvinfo : EIATTR_SPARSE_MMA_MASK
	.align		4
.L_62:
        /*0048*/ 	.byte	0x03, 0x50
        /*004a*/ 	.short	0x0000


	//----- nvinfo : EIATTR_MAXREG_COUNT
	.align		4
        /*004c*/ 	.byte	0x03, 0x1b
        /*004e*/ 	.short	0x00ff


	//----- nvinfo : EIATTR_NUM_BARRIERS
	.align		4
        /*0050*/ 	.byte	0x02, 0x4c
        /*0052*/ 	.byte	0x01
	.zero		1


	//----- nvinfo : EIATTR_MERCURY_ISA_VERSION
	.align		4
        /*0054*/ 	.byte	0x03, 0x5f
        /*0056*/ 	.short	0x0101


	//----- nvinfo : EIATTR_VRC_CTA_INIT_COUNT
	.align		4
        /*0058*/ 	.byte	0x02, 0x4a
	.zero		1
	.zero		1


	//----- nvinfo : EIATTR_EXIT_INSTR_OFFSETS
	.align		4
        /*005c*/ 	.byte	0x04, 0x1c
        /*005e*/ 	.short	(.L_64 - .L_63)


	//   ....[0]....
.L_63:
        /*0060*/ 	.word	0x00000260


	//   ....[1]....
        /*0064*/ 	.word	0x000003c0


	//   ....[2]....
        /*0068*/ 	.word	0x00000440


	//----- nvinfo : EIATTR_CRS_STACK_SIZE
	.align		4
.L_64:
        /*006c*/ 	.byte	0x04, 0x1e
        /*006e*/ 	.short	(.L_66 - .L_65)
.L_65:
        /*0070*/ 	.word	0x00000000


	//----- nvinfo : EIATTR_CBANK_PARAM_SIZE
	.align		4
.L_66:
        /*0074*/ 	.byte	0x03, 0x19
        /*0076*/ 	.short	0x0018


	//----- nvinfo : EIATTR_PARAM_CBANK
	.align		4
        /*0078*/ 	.byte	0x04, 0x0a
        /*007a*/ 	.short	(.L_68 - .L_67)
	.align		4
.L_67:
        /*007c*/ 	.word	index@(.nv.constant0._Z14small_reduce2DILj32EEvPKiPiii)
        /*0080*/ 	.short	0x0380
        /*0082*/ 	.short	0x0018


	//----- nvinfo : EIATTR_SW_WAR
	.align		4
.L_68:
        /*0084*/ 	.byte	0x04, 0x36
        /*0086*/ 	.short	(.L_70 - .L_69)
.L_69:
        /*0088*/ 	.word	0x00000008
.L_70:


//--------------------- .nv.info._Z14small_reduce2DILj128EEvPKiPiii --------------------------
	.section	.nv.info._Z14small_reduce2DILj128EEvPKiPiii,"",@"SHT_CUDA_INFO"
	.sectionflags	@""
	.align	4


	//----- nvinfo : EIATTR_CUDA_API_VERSION
	.align		4
        /*0000*/ 	.byte	0x04, 0x37
        /*0002*/ 	.short	(.L_72 - .L_71)
.L_71:
        /*0004*/ 	.word	0x00000082


	//----- nvinfo : EIATTR_KPARAM_INFO
	.align		4
.L_72:
        /*0008*/ 	.byte	0x04, 0x17
        /*000a*/ 	.short	(.L_74 - .L_73)
.L_73:
        /*000c*/ 	.word	0x00000000
        /*0010*/ 	.short	0x0003
        /*0012*/ 	.short	0x0014
        /*0014*/ 	.byte	0x00, 0xf0, 0x11, 0x00


	//----- nvinfo : EIATTR_KPARAM_INFO
	.align		4
.L_74:
        /*0018*/ 	.byte	0x04, 0x17
        /*001a*/ 	.short	(.L_76 - .L_75)
.L_75:
        /*001c*/ 	.word	0x00000000
        /*0020*/ 	.short	0x0002
        /*0022*/ 	.short	0x0010
        /*0024*/ 	.byte	0x00, 0xf0, 0x11, 0x00


	//----- nvinfo : EIATTR_KPARAM_INFO
	.align		4
.L_76:
        /*0028*/ 	.byte	0x04, 0x17
        /*002a*/ 	.short	(.L_78 - .L_77)
.L_77:
        /*002c*/ 	.word	0x00000000
        /*0030*/ 	.short	0x0001
        /*0032*/ 	.short	0x0008
        /*0034*/ 	.byte	0x00, 0xf5, 0x21, 0x00


	//----- nvinfo : EIATTR_KPARAM_INFO
	.align		4
.L_78:
        /*0038*/ 	.byte	0x04, 0x17
        /*003a*/ 	.short	(.L_80 - .L_79)
.L_79:
        /*003c*/ 	.word	0x00000000
        /*0040*/ 	.short	0x0000
        /*0042*/ 	.short	0x0000
        /*0044*/ 	.byte	0x00, 0xf5, 0x21, 0x00


	//----- nvinfo : EIATTR_SPARSE_MMA_MASK
	.align		4
.L_80:
        /*0048*/ 	.byte	0x03, 0x50
        /*004a*/ 	.short	0x0000


	//----- nvinfo : EIATTR_MAXREG_COUNT
	.align		4
        /*004c*/ 	.byte	0x03, 0x1b
        /*004e*/ 	.short	0x00ff


	//----- nvinfo : EIATTR_NUM_BARRIERS
	.align		4
        /*0050*/ 	.byte	0x02, 0x4c
        /*0052*/ 	.byte	0x01
	.zero		1


	//----- nvinfo : EIATTR_MERCURY_ISA_VERSION
	.align		4
        /*0054*/ 	.byte	0x03, 0x5f
        /*0056*/ 	.short	0x0101


	//----- nvinfo : EIATTR_VRC_CTA_INIT_COUNT
	.align		4
        /*0058*/ 	.byte	0x02, 0x4a
	.zero		1
	.zero		1


	//----- nvinfo : EIATTR_EXIT_INSTR_OFFSETS
	.align		4
        /*005c*/ 	.byte	0x04, 0x1c
        /*005e*/ 	.short	(.L_82 - .L_81)


	//   ....[0]....
.L_81:
        /*0060*/ 	.word	0x000002c0


	//   ....[1]....
        /*0064*/ 	.word	0x00000460


	//   ....[2]....
        /*0068*/ 	.word	0x000004e0


	//----- nvinfo : EIATTR_CRS_STACK_SIZE
	.align		4
.L_82:
        /*006c*/ 	.byte	0x04, 0x1e
        /*006e*/ 	.short	(.L_84 - .L_83)
.L_83:
        /*0070*/ 	.word	0x00000000


	//----- nvinfo : EIATTR_CBANK_PARAM_SIZE
	.align		4
.L_84:
        /*0074*/ 	.byte	0x03, 0x19
        /*0076*/ 	.short	0x0018


	//----- nvinfo : EIATTR_PARAM_CBANK
	.align		4
        /*0078*/ 	.byte	0x04, 0x0a
        /*007a*/ 	.short	(.L_86 - .L_85)
	.align		4
.L_85:
        /*007c*/ 	.word	index@(.nv.constant0._Z14small_reduce2DILj128EEvPKiPiii)
        /*0080*/ 	.short	0x0380
        /*0082*/ 	.short	0x0018


	//----- nvinfo : EIATTR_SW_WAR
	.align		4
.L_86:
        /*0084*/ 	.byte	0x04, 0x36
        /*0086*/ 	.short	(.L_88 - .L_87)
.L_87:
        /*0088*/ 	.word	0x00000008
.L_88:


//--------------------- .nv.info._Z13large_2d_scanPiS_iS_ --------------------------
	.section	.nv.info._Z13large_2d_scanPiS_iS_,"",@"SHT_CUDA_INFO"
	.sectionflags	@""
	.align	4


	//----- nvinfo : EIATTR_CUDA_API_VERSION
	.align		4
        /*0000*/ 	.byte	0x04, 0x37
        /*0002*/ 	.short	(.L_90 - .L_89)
.L_89:
        /*0004*/ 	.word	0x00000082


	//----- nvinfo : EIATTR_KPARAM_INFO
	.align		4
.L_90:
        /*0008*/ 	.byte	0x04, 0x17
        /*000a*/ 	.short	(.L_92 - .L_91)
.L_91:
        /*000c*/ 	.word	0x00000000
        /*0010*/ 	.short	0x0003
        /*0012*/ 	.short	0x0018
        /*0014*/ 	.byte	0x00, 0xf5, 0x21, 0x00


	//----- nvinfo : EIATTR_KPARAM_INFO
	.align		4
.L_92:
        /*0018*/ 	.byte	0x04, 0x17
        /*001a*/ 	.short	(.L_94 - .L_93)
.L_93:
        /*001c*/ 	.word	0x00000000
        /*0020*/ 	.short	0x0002
        /*0022*/ 	.short	0x0010
        /*0024*/ 	.byte	0x00, 0xf0, 0x11, 0x00


	//----- nvinfo : EIATTR_KPARAM_INFO
	.align		4
.L_94:
        /*0028*/ 	.byte	0x04, 0x17
        /*002a*/ 	.short	(.L_96 - .L_95)
.L_95:
        /*002c*/ 	.word	0x00000000
        /*0030*/ 	.short	0x0001
        /*0032*/ 	.short	0x0008
        /*0034*/ 	.byte	0x00, 0xf5, 0x21, 0x00


	//----- nvinfo : EIATTR_KPARAM_INFO
	.align		4
.L_96:
        /*0038*/ 	.byte	0x04, 0x17
        /*003a*/ 	.short	(.L_98 - .L_97)
.L_97:
        /*003c*/ 	.word	0x00000000
        /*0040*/ 	.short	0x0000
        /*0042*/ 	.short	0x0000
        /*0044*/ 	.byte	0x00, 0xf5, 0x21, 0x00


	//----- nvinfo : EIATTR_SPARSE_MMA_MASK
	.align		4
.L_98:
        /*0048*/ 	.byte	0x03, 0x50
        /*004a*/ 	.short	0x0000


	//----- nvinfo : EIATTR_MAXREG_COUNT
	.align		4
        /*004c*/ 	.byte	0x03, 0x1b
        /*004e*/ 	.short	0x00ff


	//----- nvinfo : EIATTR_NUM_BARRIERS
	.align		4
        /*0050*/ 	.byte	0x02, 0x4c
        /*0052*/ 	.byte	0x01
	.zero		1


	//----- nvinfo : EIATTR_EXTERNS
	.align		4
        /*0054*/ 	.byte	0x04, 0x0f
        /*0056*/ 	.short	(.L_100 - .L_99)


	//   ....[0]....
	.align		4
.L_99:
        /*0058*/ 	.word	index@(vprintf)


	//----- nvinfo : EIATTR_MERCURY_ISA_VERSION
	.align		4
.L_100:
        /*005c*/ 	.byte	0x03, 0x5f
        /*005e*/ 	.short	0x0101


	//----- nvinfo : EIATTR_VRC_CTA_INIT_COUNT
	.align		4
        /*0060*/ 	.byte	0x02, 0x4a
	.zero		1
	.zero		1


	//----- nvinfo : EIATTR_SYSCALL_OFFSETS
	.align		4
        /*0064*/ 	.byte	0x04, 0x46
        /*0066*/ 	.short	(.L_102 - .L_101)


	//   ....[0]....
.L_101:
        /*0068*/ 	.word	0x00000430


	//----- nvinfo : EIATTR_EXIT_INSTR_OFFSETS
	.align		4
.L_102:
        /*006c*/ 	.byte	0x04, 0x1c
        /*006e*/ 	.short	(.L_104 - .L_103)


	//   ....[0]....
.L_103:
        /*0070*/ 	.word	0x000009f0


	//----- nvinfo : EIATTR_CRS_STACK_SIZE
	.align		4
.L_104:
        /*0074*/ 	.byte	0x04, 0x1e
        /*0076*/ 	.short	(.L_106 - .L_105)
.L_105:
        /*0078*/ 	.word	0x00000000


	//----- nvinfo : EIATTR_CBANK_PARAM_SIZE
	.align		4
.L_106:
        /*007c*/ 	.byte	0x03, 0x19
        /*007e*/ 	.short	0x0020


	//----- nvinfo : EIATTR_PARAM_CBANK
	.align		4
        /*0080*/ 	.byte	0x04, 0x0a
        /*0082*/ 	.short	(.L_108 - .L_107)
	.align		4
.L_107:
        /*0084*/ 	.word	index@(.nv.constant0._Z13large_2d_scanPiS_iS_)
        /*0088*/ 	.short	0x0380
        /*008a*/ 	.short	0x0020


	//----- nvinfo : EIATTR_SW_WAR
	.align		4
.L_108:
        /*008c*/ 	.byte	0x04, 0x36
        /*008e*/ 	.short	(.L_110 - .L_109)
.L_109:
        /*0090*/ 	.word	0x00000008
.L_110:


//--------------------- .nv.info._Z13small_2d_scanPiS_ --------------------------
	.section	.nv.info._Z13small_2d_scanPiS_,"",@"SHT_CUDA_INFO"
	.sectionflags	@""
	.align	4


	//----- nvinfo : EIATTR_CUDA_API_VERSION
	.align		4
        /*0000*/ 	.byte	0x04, 0x37
        /*0002*/ 	.short	(.L_112 - .L_111)
.L_111:
        /*0004*/ 	.word	0x00000082


	//----- nvinfo : EIATTR_KPARAM_INFO
	.align		4
.L_112:
        /*0008*/ 	.byte	0x04, 0x17
        /*000a*/ 	.short	(.L_114 - .L_113)
.L_113:
        /*000c*/ 	.word	0x00000000
        /*0010*/ 	.short	0x0001
        /*0012*/ 	.short	0x0008
        /*0014*/ 	.byte	0x00, 0xf5, 0x21, 0x00


	//----- nvinfo : EIATTR_KPARAM_INFO
	.align		4
.L_114:
        /*0018*/ 	.byte	0x04, 0x17
        /*001a*/ 	.short	(.L_116 - .L_115)
.L_115:
        /*001c*/ 	.word	0x00000000
        /*0020*/ 	.short	0x0000
        /*0022*/ 	.short	0x0000
        /*0024*/ 	.byte	0x00, 0xf5, 0x21, 0x00


	//----- nvinfo : EIATTR_SPARSE_MMA_MASK
	.align		4
.L_116:
        /*0028*/ 	.byte	0x03, 0x50
        /*002a*/ 	.short	0x0000


	//----- nvinfo : EIATTR_MAXREG_COUNT
	.align		4
        /*002c*/ 	.byte	0x03, 0x1b
        /*002e*/ 	.short	0x00ff


	//----- nvinfo : EIATTR_NUM_BARRIERS
	.align		4
        /*0030*/ 	.byte	0x02, 0x4c
        /*0032*/ 	.byte	0x01
	.zero		1


	//----- nvinfo : EIATTR_MERCURY_ISA_VERSION
	.align		4
        /*0034*/ 	.byte	0x03, 0x5f
        /*0036*/ 	.short	0x0101


	//----- nvinfo : EIATTR_VRC_CTA_INIT_COUNT
	.align		4
        /*0038*/ 	.byte	0x02, 0x4a
	.zero		1
	.zero		1


	//----- nvinfo : EIATTR_EXIT_INSTR_OFFSETS
	.align		4
        /*003c*/ 	.byte	0x04, 0x1c
        /*003e*/ 	.short	(.L_118 - .L_117)


	//   ....[0]....
.L_117:
        /*0040*/ 	.word	0x00000590


	//----- nvinfo : EIATTR_CRS_STACK_SIZE
	.align		4
.L_118:
        /*0044*/ 	.byte	0x04, 0x1e
        /*0046*/ 	.short	(.L_120 - .L_119)
.L_119:
        /*0048*/ 	.word	0x00000000


	//----- nvinfo : EIATTR_CBANK_PARAM_SIZE
	.align		4
.L_120:
        /*004c*/ 	.byte	0x03, 0x19
        /*004e*/ 	.short	0x0010


	//----- nvinfo : EIATTR_PARAM_CBANK
	.align		4
        /*0050*/ 	.byte	0x04, 0x0a
        /*0052*/ 	.short	(.L_122 - .L_121)
	.align		4
.L_121:
        /*0054*/ 	.word	index@(.nv.constant0._Z13small_2d_scanPiS_)
        /*0058*/ 	.short	0x0380
        /*005a*/ 	.short	0x0010


	//----- nvinfo : EIATTR_SW_WAR
	.align		4
.L_122:
        /*005c*/ 	.byte	0x04, 0x36
        /*005e*/ 	.short	(.L_124 - .L_123)
.L_123:
        /*0060*/ 	.word	0x00000008
.L_124:


//--------------------- .nv.info._Z18incr_out_with_incrPiS_i --------------------------
	.section	.nv.info._Z18incr_out_with_incrPiS_i,"",@"SHT_CUDA_INFO"
	.sectionflags	@""
	.align	4


	//----- nvinfo : EIATTR_CUDA_API_VERSION
	.align		4
        /*0000*/ 	.byte	0x04, 0x37
        /*0002*/ 	.short	(.L_126 - .L_125)
.L_125:
        /*0004*/ 	.word	0x00000082


	//----- nvinfo : EIATTR_KPARAM_INFO
	.align		4
.L_126:
        /*0008*/ 	.byte	0x04, 0x17
        /*000a*/ 	.short	(.L_128 - .L_127)
.L_127:
        /*000c*/ 	.word	0x00000000
        /*0010*/ 	.short	0x0002
        /*0012*/ 	.short	0x0010
        /*0014*/ 	.byte	0x00, 0xf0, 0x11, 0x00


	//----- nvinfo : EIATTR_KPARAM_INFO
	.align		4
.L_128:
        /*0018*/ 	.byte	0x04, 0x17
        /*001a*/ 	.short	(.L_130 - .L_129)
.L_129:
        /*001c*/ 	.word	0x00000000
        /*0020*/ 	.short	0x0001
        /*0022*/ 	.short	0x0008
        /*0024*/ 	.byte	0x00, 0xf5, 0x21, 0x00


	//----- nvinfo : EIATTR_KPARAM_INFO
	.align		4
.L_130:
        /*0028*/ 	.byte	0x04, 0x17
        /*002a*/ 	.short	(.L_132 - .L_131)
.L_131:
        /*002c*/ 	.word	0x00000000
        /*0030*/ 	.short	0x0000
        /*0032*/ 	.short	0x0000
        /*0034*/ 	.byte	0x00, 0xf5, 0x21, 0x00


	//----- nvinfo : EIATTR_SPARSE_MMA_MASK
	.align		4
.L_132:
        /*0038*/ 	.byte	0x03, 0x50
        /*003a*/ 	.short	0x0000


	//----- nvinfo : EIATTR_MAXREG_COUNT
	.align		4
        /*003c*/ 	.byte	0x03, 0x1b
        /*003e*/ 	.short	0x00ff


	//----- nvinfo : EIATTR_MERCURY_ISA_VERSION
	.align		4
        /*0040*/ 	.byte	0x03, 0x5f
        /*0042*/ 	.short	0x0101


	//----- nvinfo : EIATTR_VRC_CTA_INIT_COUNT
	.align		4
        /*0044*/ 	.byte	0x02, 0x4a
	.zero		1
	.zero		1


	//----- nvinfo : EIATTR_EXIT_INSTR_OFFSETS
	.align		4
        /*0048*/ 	.byte	0x04, 0x1c
        /*004a*/ 	.short	(.L_134 - .L_133)


	//   ....[0]....
.L_133:
        /*004c*/ 	.word	0x00000190


	//   ....[1]....
        /*0050*/ 	.word	0x00000330


	//----- nvinfo : EIATTR_CBANK_PARAM_SIZE
	.align		4
.L_134:
        /*0054*/ 	.byte	0x03, 0x19
        /*0056*/ 	.short	0x0014


	//----- nvinfo : EIATTR_PARAM_CBANK
	.align		4
        /*0058*/ 	.byte	0x04, 0x0a
        /*005a*/ 	.short	(.L_136 - .L_135)
	.align		4
.L_135:
        /*005c*/ 	.word	index@(.nv.constant0._Z18incr_out_with_incrPiS_i)
        /*0060*/ 	.short	0x0380
        /*0062*/ 	.short	0x0014


	//----- nvinfo : EIATTR_SW_WAR
	.align		4
.L_136:
        /*0064*/ 	.byte	0x04, 0x36
        /*0066*/ 	.short	(.L_138 - .L_137)
.L_137:
        /*0068*/ 	.word	0x00000008
.L_138:


//--------------------- .nv.callgraph             --------------------------
	.section	.nv.callgraph,"",@"SHT_CUDA_CALLGRAPH"
	.align	4
	.sectionentsize	8
	.align		4
        /*0000*/ 	.word	0x00000000
	.align		4
        /*0004*/ 	.word	0xffffffff
	.align		4
        /*0008*/ 	.word	index@(_Z13large_2d_scanPiS_iS_)
	.align		4
        /*000c*/ 	.word	index@(vprintf)
	.align		4
        /*0010*/ 	.word	0x00000000
	.align		4
        /*0014*/ 	.word	0xfffffffe
	.align		4
        /*0018*/ 	.word	0x00000000
	.align		4
        /*001c*/ 	.word	0xfffffffd
	.align		4
        /*0020*/ 	.word	0x00000000
	.align		4
        /*0024*/ 	.word	0xfffffffc


//--------------------- .nv.constant4             --------------------------
	.section	.nv.constant4,"a",@progbits
	.align	8
	.align		8
.nv.constant4:
        /*0000*/ 	.dword	$str
	.align		8
        /*0008*/ 	.dword	vprintf


//--------------------- .text._Z17copy_first_columnPiS_ii --------------------------
	.section	.text._Z17copy_first_columnPiS_ii,"ax",@progbits
	.align	128
        .global         _Z17copy_first_columnPiS_ii
        .type           _Z17copy_first_columnPiS_ii,@function
        .size           _Z17copy_first_columnPiS_ii,(.L_x_29 - _Z17copy_first_columnPiS_ii)
        .other          _Z17copy_first_columnPiS_ii,@"STO_CUDA_ENTRY STV_DEFAULT"
_Z17copy_first_columnPiS_ii:
.text._Z17copy_first_columnPiS_ii:
[----:B------:R-:W-:Y:S01]  /*0000*/  LDC R1, c[0x0][0x37c] ;  /* 0x0000df00ff017b82 */ /* 0x000fe20000000800 */
[----:B------:R-:W0:Y:S07]  /*0010*/  S2R R7, SR_TID.X ;  /* 0x0000000000077919 */ /* 0x000e2e0000002100 */
[----:B------:R-:W1:Y:S01]  /*0020*/  LDC.64 R2, c[0x0][0x388] ;  /* 0x0000e200ff027b82 */ /* 0x000e620000000a00 */
[----:B------:R-:W0:Y:S01]  /*0030*/  LDCU UR6, c[0x0][0x390] ;  /* 0x00007200ff0677ac */ /* 0x000e220008000800 */
[----:B------:R-:W2:Y:S01]  /*0040*/  LDCU.64 UR4, c[0x0][0x358] ;  /* 0x00006b00ff0477ac */ /* 0x000ea20008000a00 */
[----:B0-----:R-:W-:-:S04]  /*0050*/  IMAD R5, R7, UR6, RZ ;  /* 0x0000000607057c24 */ /* 0x001fc8000f8e02ff */
[----:B-1----:R-:W-:Y:S02]  /*0060*/  IMAD.WIDE R2, R5, 0x4, R2 ;  /* 0x0000000405027825 */ /* 0x002fe400078e0202 */
[----:B------:R-:W0:Y:S04]  /*0070*/  LDC.64 R4, c[0x0][0x380] ;  /* 0x0000e000ff047b82 */ /* 0x000e280000000a00 */
[----:B--2---:R-:W2:Y:S01]  /*0080*/  LDG.E R3, desc[UR4][R2.64] ;  /* 0x0000000402037981 */ /* 0x004ea2000c1e1900 */
[----:B0-----:R-:W-:-:S05]  /*0090*/  IMAD.WIDE.U32 R4, R7, 0x4, R4 ;  /* 0x0000000407047825 */ /* 0x001fca00078e0004 */
[----:B--2---:R-:W-:Y:S01]  /*00a0*/  STG.E desc[UR4][R4.64], R3 ;  /* 0x0000000304007986 */ /* 0x004fe2000c101904 */
[----:B------:R-:W-:Y:S05]  /*00b0*/  EXIT ;  /* 0x000000000000794d */ /* 0x000fea0003800000 */
.L_x_0:
[----:B------:R-:W-:-:S00]  /*00c0*/  BRA `(.L_x_0) ;  /* 0xfffffffc00fc7947 */ /* 0x000fc0000383ffff */
[----:B------:R-:W-:-:S00]  /*00d0*/  NOP ;  /* 0x0000000000007918 */ /* 0x000fc00000000000 */
        /* <DEDUP_REMOVED lines=10> */
.L_x_29:


//--------------------- .text._Z14small_reduce2DILj32EEvPKiPiii --------------------------
	.section	.text._Z14small_reduce2DILj32EEvPKiPiii,"ax",@progbits
	.align	128
        .global         _Z14small_reduce2DILj32EEvPKiPiii
        .type           _Z14small_reduce2DILj32EEvPKiPiii,@function
        .size           _Z14small_reduce2DILj32EEvPKiPiii,(.L_x_30 - _Z14small_reduce2DILj32EEvPKiPiii)
        .other          _Z14small_reduce2DILj32EEvPKiPiii,@"STO_CUDA_ENTRY STV_DEFAULT"
_Z14small_reduce2DILj32EEvPKiPiii:
.text._Z14small_reduce2DILj32EEvPKiPiii:
[----:B------:R-:W-:Y:S01]  /*0000*/  LDC R1, c[0x0][0x37c] ;  /* 0x0000df00ff017b82 */ /* 0x000fe20000000800 */
[----:B------:R-:W0:Y:S07]  /*0010*/  S2R R3, SR_TID.X ;  /* 0x0000000000037919 */ /* 0x000e2e0000002100 */
[----:B------:R-:W1:Y:S01]  /*0020*/  S2UR UR5, SR_CgaCtaId ;  /* 0x00000000000579c3 */ /* 0x000e620000008800 */
[----:B------:R-:W-:Y:S01]  /*0030*/  UMOV UR4, 0x400 ;  /* 0x0000040000047882 */ /* 0x000fe20000000000 */
[----:B------:R-:W2:Y:S01]  /*0040*/  LDCU.64 UR6, c[0x0][0x358] ;  /* 0x00006b00ff0677ac */ /* 0x000ea20008000a00 */
[----:B------:R-:W3:Y:S01]  /*0050*/  S2R R4, SR_CTAID.X ;  /* 0x0000000000047919 */ /* 0x000ee20000002500 */
[----:B------:R-:W-:Y:S01]  /*0060*/  BSSY.RECONVERGENT B0, `(.L_x_1) ;  /* 0x000001d000007945 */ /* 0x000fe20003800200 */
[----:B------:R-:W4:Y:S03]  /*0070*/  S2R R0, SR_CTAID.Y ;  /* 0x0000000000007919 */ /* 0x000f260000002600 */
[----:B------:R-:W4:Y:S01]  /*0080*/  LDC R7, c[0x0][0x394] ;  /* 0x0000e500ff077b82 */ /* 0x000f220000000800 */
[----:B-1----:R-:W-:-:S06]  /*0090*/  ULEA UR4, UR5, UR4, 0x18 ;  /* 0x0000000405047291 */ /* 0x002fcc000f8ec0ff */
[----:B0-----:R-:W-:Y:S01]  /*00a0*/  LEA R2, R3, UR4, 0x2 ;  /* 0x0000000403027c11 */ /* 0x001fe2000f8e10ff */
[----:B---3--:R-:W-:-:S04]  /*00b0*/  IMAD R5, R4, 0x40, R3 ;  /* 0x0000004004057824 */ /* 0x008fc800078e0203 */
[----:B------:R0:W-:Y:S01]  /*00c0*/  STS [R2], RZ ;  /* 0x000000ff02007388 */ /* 0x0001e20000000800 */
[CC--:B----4-:R-:W-:Y:S02]  /*00d0*/  IMAD R5, R0.reuse, R7.reuse, R5 ;  /* 0x0000000700057224 */ /* 0x0d0fe400078e0205 */
[----:B------:R-:W-:-:S05]  /*00e0*/  IMAD R10, R0, R7, R7 ;  /* 0x00000007000a7224 */ /* 0x000fca00078e0207 */
[----:B------:R-:W-:-:S13]  /*00f0*/  ISETP.GE.U32.AND P0, PT, R5, R10, PT ;  /* 0x0000000a0500720c */ /* 0x000fda0003f06070 */
[----:B0-2---:R-:W-:Y:S05]  /*0100*/  @P0 BRA `(.L_x_2) ;  /* 0x0000000000480947 */ /* 0x005fea0003800000 */
[----:B------:R-:W0:Y:S01]  /*0110*/  LDC R14, c[0x0][0x370] ;  /* 0x0000dc00ff0e7b82 */ /* 0x000e220000000800 */
[----:B------:R-:W-:Y:S01]  /*0120*/  BSSY.RECONVERGENT B1, `(.L_x_3) ;  /* 0x000000f000017945 */ /* 0x000fe20003800200 */
[----:B------:R-:W-:Y:S01]  /*0130*/  MOV R11, R5 ;  /* 0x00000005000b7202 */ /* 0x000fe20000000f00 */
[----:B------:R-:W-:-:S05]  /*0140*/  IMAD.MOV.U32 R13, RZ, RZ, RZ ;  /* 0x000000ffff0d7224 */ /* 0x000fca00078e00ff */
[----:B------:R-:W1:Y:S02]  /*0150*/  LDC.64 R8, c[0x0][0x380] ;  /* 0x0000e000ff087b82 */ /* 0x000e640000000a00 */
.L_x_4:
[C---:B------:R-:W-:Y:S01]  /*0160*/  IADD3 R7, PT, PT, R11.reuse, 0x20, RZ ;  /* 0x000000200b077810 */ /* 0x040fe20007ffe0ff */
[----:B------:R-:W-:Y:S02]  /*0170*/  IMAD.MOV.U32 R12, RZ, RZ, RZ ;  /* 0x000000ffff0c7224 */ /* 0x000fe400078e00ff */
[----:B-1----:R-:W-:Y:S01]  /*0180*/  IMAD.WIDE.U32 R4, R11, 0x4, R8 ;  /* 0x000000040b047825 */ /* 0x002fe200078e0008 */
[----:B------:R-:W-:-:S05]  /*0190*/  ISETP.GE.U32.AND P0, PT, R7, R10, PT ;  /* 0x0000000a0700720c */ /* 0x000fca0003f06070 */
[----:B------:R-:W2:Y:S08]  /*01a0*/  LDG.E R4, desc[UR6][R4.64] ;  /* 0x0000000604047981 */ /* 0x000eb0000c1e1900 */
[----:B------:R-:W-:-:S05]  /*01b0*/  @!P0 IMAD.WIDE.U32 R6, R7, 0x4, R8 ;  /* 0x0000000407068825 */ /* 0x000fca00078e0008 */
[----:B------:R-:W2:Y:S01]  /*01c0*/  @!P0 LDG.E R12, desc[UR6][R6.64] ;  /* 0x00000006060c8981 */ /* 0x000ea2000c1e1900 */
[----:B0-----:R-:W-:-:S04]  /*01d0*/  LEA R11, R14, R11, 0x6 ;  /* 0x0000000b0e0b7211 */ /* 0x001fc800078e30ff */
[----:B------:R-:W-:Y:S02]  /*01e0*/  ISETP.GE.U32.AND P0, PT, R11, R10, PT ;  /* 0x0000000a0b00720c */ /* 0x000fe40003f06070 */
[----:B--2---:R-:W-:-:S11]  /*01f0*/  IADD3 R13, PT, PT, R13, R12, R4 ;  /* 0x0000000c0d0d7210 */ /* 0x004fd60007ffe004 */
[----:B------:R-:W-:Y:S05]  /*0200*/  @!P0 BRA `(.L_x_4) ;  /* 0xfffffffc00d48947 */ /* 0x000fea000383ffff */
[----:B------:R-:W-:Y:S05]  /*0210*/  BSYNC.RECONVERGENT B1 ;  /* 0x0000000000017941 */ /* 0x000fea0003800200 */
.L_x_3:
[----:B------:R0:W-:Y:S02]  /*0220*/  STS [R2], R13 ;  /* 0x0000000d02007388 */ /* 0x0001e40000000800 */
.L_x_2:
[----:B------:R-:W-:Y:S05]  /*0230*/  BSYNC.RECONVERGENT B0 ;  /* 0x0000000000007941 */ /* 0x000fea0003800200 */
.L_x_1:
[----:B------:R-:W-:Y:S01]  /*0240*/  BAR.SYNC.DEFER_BLOCKING 0x0 ;  /* 0x0000000000007b1d */ /* 0x000fe20000010000 */
[----:B------:R-:W-:-:S13]  /*0250*/  ISETP.GT.U32.AND P0, PT, R3, 0x1f, PT ;  /* 0x0000001f0300780c */ /* 0x000fda0003f04070 */
[----:B------:R-:W-:Y:S05]  /*0260*/  @P0 EXIT ;  /* 0x000000000000094d */ /* 0x000fea0003800000 */
[----:B------:R-:W-:Y:S01]  /*0270*/  LDS R4, [R2+0x40] ;  /* 0x0000400002047984 */ /* 0x000fe20000000800 */
[----:B------:R-:W-:-:S03]  /*0280*/  ISETP.NE.AND P0, PT, R3, RZ, PT ;  /* 0x000000ff0300720c */ /* 0x000fc60003f05270 */
[----:B------:R-:W1:Y:S02]  /*0290*/  LDS R5, [R2] ;  /* 0x0000000002057984 */ /* 0x000e640000000800 */
[----:B-1----:R-:W-:-:S05]  /*02a0*/  IMAD.IADD R5, R4, 0x1, R5 ;  /* 0x0000000104057824 */ /* 0x002fca00078e0205 */
[----:B------:R-:W-:Y:S04]  /*02b0*/  STS [R2], R5 ;  /* 0x0000000502007388 */ /* 0x000fe80000000800 */
[----:B------:R-:W-:Y:S04]  /*02c0*/  LDS R4, [R2+0x20] ;  /* 0x0000200002047984 */ /* 0x000fe80000000800 */
[----:B------:R-:W1:Y:S02]  /*02d0*/  LDS R7, [R2] ;  /* 0x0000000002077984 */ /* 0x000e640000000800 */
[----:B-1----:R-:W-:-:S05]  /*02e0*/  IADD3 R7, PT, PT, R4, R7, RZ ;  /* 0x0000000704077210 */ /* 0x002fca0007ffe0ff */
[----:B------:R-:W-:Y:S04]  /*02f0*/  STS [R2], R7 ;  /* 0x0000000702007388 */ /* 0x000fe80000000800 */
[----:B------:R-:W-:Y:S04]  /*0300*/  LDS R4, [R2+0x10] ;  /* 0x0000100002047984 */ /* 0x000fe80000000800 */
        /* <DEDUP_REMOVED lines=10> */
[----:B------:R1:W-:Y:S01]  /*03b0*/  STS [R2], R5 ;  /* 0x0000000502007388 */ /* 0x0003e20000000800 */
[----:B------:R-:W-:Y:S05]  /*03c0*/  @P0 EXIT ;  /* 0x000000000000094d */ /* 0x000fea0003800000 */
[----:B------:R-:W2:Y:S01]  /*03d0*/  S2UR UR5, SR_CgaCtaId ;  /* 0x00000000000579c3 */ /* 0x000ea20000008800 */
[----:B------:R-:W-:-:S07]  /*03e0*/  UMOV UR4, 0x400 ;  /* 0x0000040000047882 */ /* 0x000fce0000000000 */
[----:B01----:R-:W0:Y:S01]  /*03f0*/  LDC.64 R2, c[0x0][0x388] ;  /* 0x0000e200ff027b82 */ /* 0x003e220000000a00 */
[----:B--2---:R-:W-:Y:S01]  /*0400*/  ULEA UR4, UR5, UR4, 0x18 ;  /* 0x0000000405047291 */ /* 0x004fe2000f8ec0ff */
[----:B0-----:R-:W-:-:S08]  /*0410*/  IMAD.WIDE.U32 R2, R0, 0x4, R2 ;  /* 0x0000000400027825 */ /* 0x001fd000078e0002 */
[----:B------:R-:W0:Y:S04]  /*0420*/  LDS R5, [UR4] ;  /* 0x00000004ff057984 */ /* 0x000e280008000800 */
[----:B0-----:R-:W-:Y:S01]  /*0430*/  REDG.E.ADD.STRONG.GPU desc[UR6][R2.64], R5 ;  /* 0x000000050200798e */ /* 0x001fe2000c12e106 */
[----:B------:R-:W-:Y:S05]  /*0440*/  EXIT ;  /* 0x000000000000794d */ /* 0x000fea0003800000 */
.L_x_5:
        /* <DEDUP_REMOVED lines=11> */
.L_x_30:


//--------------------- .text._Z14small_reduce2DILj128EEvPKiPiii --------------------------
	.section	.text._Z14small_reduce2DILj128EEvPKiPiii,"ax",@progbits
	.align	128
        .global         _Z14small_reduce2DILj128EEvPKiPiii
        .type           _Z14small_reduce2DILj128EEvPKiPiii,@function
        .size           _Z14small_reduce2DILj128EEvPKiPiii,(.L_x_31 - _Z14small_reduce2DILj128EEvPKiPiii)
        .other          _Z14small_reduce2DILj128EEvPKiPiii,@"STO_CUDA_ENTRY STV_DEFAULT"
_Z14small_reduce2DILj128EEvPKiPiii:
.text._Z14small_reduce2DILj128EEvPKiPiii:
        /* <DEDUP_REMOVED lines=18> */
[----:B------:R-:W-:Y:S01]  /*0120*/  HFMA2 R13, -RZ, RZ, 0, 0 ;  /* 0x00000000ff0d7431 */ /* 0x000fe200000001ff */
[----:B------:R-:W-:Y:S01]  /*0130*/  BSSY.RECONVERGENT B1, `(.L_x_8) ;  /* 0x000000e000017945 */ /* 0x000fe20003800200 */
[----:B------:R-:W-:-:S05]  /*0140*/  IMAD.MOV.U32 R11, RZ, RZ, R5 ;  /* 0x000000ffff0b7224 */ /* 0x000fca00078e0005 */
[----:B------:R-:W1:Y:S02]  /*0150*/  LDC.64 R8, c[0x0][0x380] ;  /* 0x0000e000ff087b82 */ /* 0x000e640000000a00 */
.L_x_9:
[C---:B------:R-:W-:Y:S01]  /*0160*/  VIADD R7, R11.reuse, 0x80 ;  /* 0x000000800b077836 */ /* 0x040fe20000000000 */
[----:B------:R-:W-:Y:S01]  /*0170*/  MOV R12, RZ ;  /* 0x000000ff000c7202 */ /* 0x000fe20000000f00 */
[----:B-1----:R-:W-:-:S03]  /*0180*/  IMAD.WIDE.U32 R4, R11, 0x4, R8 ;  /* 0x000000040b047825 */ /* 0x002fc600078e0008 */
[----:B------:R-:W-:-:S03]  /*0190*/  ISETP.GE.U32.AND P0, PT, R7, R10, PT ;  /* 0x0000000a0700720c */ /* 0x000fc60003f06070 */
[----:B------:R-:W2:Y:S10]  /*01a0*/  LDG.E R4, desc[UR6][R4.64] ;  /* 0x0000000604047981 */ /* 0x000eb4000c1e1900 */
[----:B------:R-:W-:-:S05]  /*01b0*/  @!P0 IMAD.WIDE.U32 R6, R7, 0x4, R8 ;  /* 0x0000000407068825 */ /* 0x000fca00078e0008 */
[----:B------:R-:W2:Y:S01]  /*01c0*/  @!P0 LDG.E R12, desc[UR6][R6.64] ;  /* 0x00000006060c8981 */ /* 0x000ea2000c1e1900 */
[----:B0-----:R-:W-:-:S05]  /*01d0*/  IMAD R11, R14, 0x100, R11 ;  /* 0x000001000e0b7824 */ /* 0x001fca00078e020b */
[----:B------:R-:W-:Y:S02]  /*01e0*/  ISETP.GE.U32.AND P0, PT, R11, R10, PT ;  /* 0x0000000a0b00720c */ /* 0x000fe40003f06070 */
[----:B--2---:R-:W-:-:S11]  /*01f0*/  IADD3 R13, PT, PT, R13, R12, R4 ;  /* 0x0000000c0d0d7210 */ /* 0x004fd60007ffe004 */
[----:B------:R-:W-:Y:S05]  /*0200*/  @!P0 BRA `(.L_x_9) ;  /* 0xfffffffc00d48947 */ /* 0x000fea000383ffff */
[----:B------:R-:W-:Y:S05]  /*0210*/  BSYNC.RECONVERGENT B1 ;  /* 0x0000000000017941 */ /* 0x000fea0003800200 */
.L_x_8:
[----:B------:R0:W-:Y:S02]  /*0220*/  STS [R2], R13 ;  /* 0x0000000d02007388 */ /* 0x0001e40000000800 */
.L_x_7:
[----:B------:R-:W-:Y:S05]  /*0230*/  BSYNC.RECONVERGENT B0 ;  /* 0x0000000000007941 */ /* 0x000fea0003800200 */
.L_x_6:
[----:B------:R-:W-:Y:S01]  /*0240*/  BAR.SYNC.DEFER_BLOCKING 0x0 ;  /* 0x0000000000007b1d */ /* 0x000fe20000010000 */
[C---:B------:R-:W-:Y:S02]  /*0250*/  ISETP.GT.U32.AND P0, PT, R3.reuse, 0x3f, PT ;  /* 0x0000003f0300780c */ /* 0x040fe40003f04070 */
[----:B------:R-:W-:-:S11]  /*0260*/  ISETP.GT.U32.AND P1, PT, R3, 0x1f, PT ;  /* 0x0000001f0300780c */ /* 0x000fd60003f24070 */
[----:B------:R-:W-:Y:S04]  /*0270*/  @!P0 LDS R4, [R2+0x100] ;  /* 0x0001000002048984 */ /* 0x000fe80000000800 */
[----:B------:R-:W1:Y:S02]  /*0280*/  @!P0 LDS R5, [R2] ;  /* 0x0000000002058984 */ /* 0x000e640000000800 */
[----:B-1----:R-:W-:-:S05]  /*0290*/  @!P0 IADD3 R5, PT, PT, R4, R5, RZ ;  /* 0x0000000504058210 */ /* 0x002fca0007ffe0ff */
[----:B------:R1:W-:Y:S01]  /*02a0*/  @!P0 STS [R2], R5 ;  /* 0x0000000502008388 */ /* 0x0003e20000000800 */
[----:B------:R-:W-:Y:S06]  /*02b0*/  BAR.SYNC.DEFER_BLOCKING 0x0 ;  /* 0x0000000000007b1d */ /* 0x000fec0000010000 */
[----:B------:R-:W-:Y:S05]  /*02c0*/  @P1 EXIT ;  /* 0x000000000000194d */ /* 0x000fea0003800000 */
[----:B------:R-:W-:Y:S01]  /*02d0*/  LDS R4, [R2+0x80] ;  /* 0x0000800002047984 */ /* 0x000fe20000000800 */
[----:B------:R-:W-:-:S03]  /*02e0*/  ISETP.NE.AND P0, PT, R3, RZ, PT ;  /* 0x000000ff0300720c */ /* 0x000fc60003f05270 */
[----:B-1----:R-:W1:Y:S02]  /*02f0*/  LDS R5, [R2] ;  /* 0x0000000002057984 */ /* 0x002e640000000800 */
        /* <DEDUP_REMOVED lines=31> */
.L_x_10:
        /* <DEDUP_REMOVED lines=9> */
.L_x_31:


//--------------------- .text._Z13large_2d_scanPiS_iS_ --------------------------
	.section	.text._Z13large_2d_scanPiS_iS_,"ax",@progbits
	.align	128
        .global         _Z13large_2d_scanPiS_iS_
        .type           _Z13large_2d_scanPiS_iS_,@function
        .size           _Z13large_2d_scanPiS_iS_,(.L_x_32 - _Z13large_2d_scanPiS_iS_)
        .other          _Z13large_2d_scanPiS_iS_,@"STO_CUDA_ENTRY STV_DEFAULT"
_Z13large_2d_scanPiS_iS_:
.text._Z13large_2d_scanPiS_iS_:
[----:B------:R-:W0:Y:S01]  /*0000*/  LDC R1, c[0x0][0x37c] ;  /* 0x0000df00ff017b82 */ /* 0x000e220000000800 */
[----:B------:R-:W1:Y:S07]  /*0010*/  LDCU UR9, c[0x0][0x390] ;  /* 0x00007200ff0977ac */ /* 0x000e6e0008000800 */
[----:B------:R-:W2:Y:S01]  /*0020*/  S2UR UR40, SR_CTAID.X ;  /* 0x00000000002879c3 */ /* 0x000ea20000002500 */
[----:B0-----:R-:W-:Y:S01]  /*0030*/  VIADD R1, R1, 0xffffffe0 ;  /* 0xffffffe001017836 */ /* 0x001fe20000000000 */
[----:B------:R-:W-:Y:S01]  /*0040*/  UMOV UR4, URZ ;  /* 0x000000ff00047c82 */ /* 0x000fe20008000000 */
[----:B------:R-:W0:Y:S01]  /*0050*/  LDCU UR11, c[0x0][0x2fc] ;  /* 0x00005f80ff0b77ac */ /* 0x000e220008000800 */
[----:B------:R-:W3:Y:S01]  /*0060*/  LDCU UR8, c[0x0][0x370] ;  /* 0x00006e00ff0877ac */ /* 0x000ee20008000800 */
[----:B------:R-:W4:Y:S01]  /*0070*/  LDCU UR41, c[0x0][0x360] ;  /* 0x00006c00ff2977ac */ /* 0x000f220008000800 */
[----:B------:R-:W0:Y:S01]  /*0080*/  LDCU.64 UR36, c[0x0][0x358] ;  /* 0x00006b00ff2477ac */ /* 0x000e220008000a00 */
[----:B-1----:R-:W1:Y:S01]  /*0090*/  I2F.U32.RP R0, UR9 ;  /* 0x0000000900007d06 */ /* 0x002e620008209000 */
[----:B------:R-:W-:-:S02]  /*00a0*/  UISETP.NE.U32.AND UP2, UPT, UR9, URZ, UPT ;  /* 0x000000ff0900728c */ /* 0x000fc4000bf45070 */
[----:B----4-:R-:W-:-:S05]  /*00b0*/  USHF.L.U32 UR42, UR41, 0x1, URZ ;  /* 0x00000001292a7899 */ /* 0x010fca00080006ff */
[----:B-1----:R-:W1:Y:S02]  /*00c0*/  MUFU.RCP R0, R0 ;  /* 0x0000000000007308 */ /* 0x002e640000001000 */
[----:B-1----:R-:W-:Y:S01]  /*00d0*/  VIADD R2, R0, 0xffffffe ;  /* 0x0ffffffe00027836 */ /* 0x002fe20000000000 */
[----:B------:R-:W-:-:S04]  /*00e0*/  MOV R0, 0x8 ;  /* 0x0000000800007802 */ /* 0x000fc80000000f00 */
[----:B------:R1:W4:Y:S01]  /*00f0*/  LDC.64 R8, c[0x4][R0] ;  /* 0x0100000000087b82 */ /* 0x0003220000000a00 */
[----:B------:R-:W5:Y:S02]  /*0100*/  F2I.FTZ.U32.TRUNC.NTZ R2, R2 ;  /* 0x0000000200027305 */ /* 0x000f64000021f000 */
[----:B-----5:R-:W-:Y:S02]  /*0110*/  R2UR UR5, R2 ;  /* 0x00000000020572ca */ /* 0x020fe400000e0000 */
[----:B------:R-:W5:Y:S11]  /*0120*/  S2R R2, SR_TID.X ;  /* 0x0000000000027919 */ /* 0x000f760000002100 */
[----:B------:R-:W-:-:S04]  /*0130*/  UIADD3 UR6, UPT, UPT, URZ, -UR5, URZ ;  /* 0x80000005ff067290 */ /* 0x000fc8000fffe0ff */
[----:B------:R-:W-:-:S04]  /*0140*/  UIMAD UR6, UR6, UR9, URZ ;  /* 0x00000009060672a4 */ /* 0x000fc8000f8e02ff */
[----:B------:R-:W-:-:S07]  /*0150*/  UIMAD.WIDE.U32 UR4, UR5, UR6, UR4 ;  /* 0x00000006050472a5 */ /* 0x000fce000f8e0004 */
[----:B------:R-:W-:Y:S02]  /*0160*/  UMOV UR6, UR5 ;  /* 0x0000000500067c82 */ /* 0x000fe40008000000 */
[----:B--2---:R-:W-:Y:S01]  /*0170*/  UIMAD.WIDE.U32 UR4, UR6, UR40, URZ ;  /* 0x00000028060472a5 */ /* 0x004fe2000f8e00ff */
[----:B-----5:R-:W-:Y:S02]  /*0180*/  IMAD.MOV.U32 R3, RZ, RZ, R2 ;  /* 0x000000ffff037224 */ /* 0x020fe400078e0002 */
[----:B------:R-:W-:-:S04]  /*0190*/  VIADD R16, R2, UR41 ;  /* 0x0000002902107c36 */ /* 0x000fc80008000000 */
[----:B------:R-:W-:Y:S01]  /*01a0*/  UMOV UR7, UR5 ;  /* 0x0000000500077c82 */ /* 0x000fe20008000000 */
[----:B---3--:R-:W-:Y:S01]  /*01b0*/  UIMAD.WIDE.U32 UR4, UR6, UR8, URZ ;  /* 0x00000008060472a5 */ /* 0x008fe2000f8e00ff */
[----:B------:R1:W-:Y:S01]  /*01c0*/  STL.64 [R1+0x8], R2 ;  /* 0x0000080201007387 */ /* 0x0003e20000100a00 */
[----:B------:R-:W-:Y:S02]  /*01d0*/  UIADD3 UR10, UPT, UPT, -UR7, URZ, URZ ;  /* 0x000000ff070a7290 */ /* 0x000fe4000fffe1ff */
[----:B------:R-:W-:Y:S02]  /*01e0*/  UIADD3 UR4, UPT, UPT, -UR5, URZ, URZ ;  /* 0x000000ff05047290 */ /* 0x000fe4000fffe1ff */
[----:B------:R-:W-:Y:S02]  /*01f0*/  UIMAD UR6, UR9, UR10, UR40 ;  /* 0x0000000a090672a4 */ /* 0x000fe4000f8e0228 */
[----:B------:R-:W-:Y:S02]  /*0200*/  UIMAD UR4, UR9, UR4, UR8 ;  /* 0x00000004090472a4 */ /* 0x000fe4000f8e0208 */
[----:B------:R-:W-:-:S02]  /*0210*/  UISETP.GE.U32.AND UP3, UPT, UR6, UR9, UPT ;  /* 0x000000090600728c */ /* 0x000fc4000bf66070 */
[----:B------:R-:W-:-:S09]  /*0220*/  UISETP.GE.U32.AND UP0, UPT, UR4, UR9, UPT ;  /* 0x000000090400728c */ /* 0x000fd2000bf06070 */
[----:B------:R-:W-:Y:S02]  /*0230*/  @UP3 UIADD3 UR6, UPT, UPT, UR6, -UR9, URZ ;  /* 0x8000000906063290 */ /* 0x000fe4000fffe0ff */
[----:B------:R-:W-:Y:S02]  /*0240*/  @UP3 UIADD3 UR7, UPT, UPT, UR7, 0x1, URZ ;  /* 0x0000000107073890 */ /* 0x000fe4000fffe0ff */
[----:B------:R-:W-:Y:S02]  /*0250*/  UISETP.GE.U32.AND UP1, UPT, UR6, UR9, UPT ;  /* 0x000000090600728c */ /* 0x000fe4000bf26070 */
[----:B------:R-:W-:Y:S02]  /*0260*/  @UP0 UIADD3 UR4, UPT, UPT, UR4, -UR9, URZ ;  /* 0x8000000904040290 */ /* 0x000fe4000fffe0ff */
[----:B------:R-:W-:Y:S02]  /*0270*/  ULOP3.LUT UR6, URZ, UR9, URZ, 0x33, !UPT ;  /* 0x00000009ff067292 */ /* 0x000fe4000f8e33ff */
[----:B------:R-:W-:-:S02]  /*0280*/  UISETP.GE.U32.AND UP3, UPT, UR4, UR9, UPT ;  /* 0x000000090400728c */ /* 0x000fc4000bf66070 */
[----:B------:R-:W-:-:S03]  /*0290*/  @UP0 UIADD3 UR5, UPT, UPT, UR5, 0x1, URZ ;  /* 0x0000000105050890 */ /* 0x000fc6000fffe0ff */
[----:B------:R-:W-:-:S04]  /*02a0*/  @UP1 UIADD3 UR7, UPT, UPT, UR7, 0x1, URZ ;  /* 0x0000000107071890 */ /* 0x000fc8000fffe0ff */
[----:B------:R-:W-:Y:S02]  /*02b0*/  USEL UR39, UR6, UR7, !UP2 ;  /* 0x0000000706277287 */ /* 0x000fe4000d000000 */
[----:B------:R-:W-:Y:S02]  /*02c0*/  @UP3 UIADD3 UR5, UPT, UPT, UR5, 0x1, URZ ;  /* 0x0000000105053890 */ /* 0x000fe4000fffe0ff */
[----:B------:R-:W-:Y:S02]  /*02d0*/  UIADD3 UR4, UPT, UPT, -UR39, URZ, URZ ;  /* 0x000000ff27047290 */ /* 0x000fe4000fffe1ff */
[----:B------:R-:W-:Y:S01]  /*02e0*/  USEL UR38, UR6, UR5, !UP2 ;  /* 0x0000000506267287 */ /* 0x000fe2000d000000 */
[----:B------:R-:W-:Y:S01]  /*02f0*/  IMAD.U32 R10, RZ, RZ, UR39 ;  /* 0x00000027ff0a7e24 */ /* 0x000fe2000f8e00ff */
[----:B------:R-:W-:Y:S01]  /*0300*/  UIMAD UR40, UR9, UR4, UR40 ;  /* 0x00000004092872a4 */ /* 0x000fe2000f8e0228 */
[----:B------:R-:W2:Y:S03]  /*0310*/  LDCU.64 UR6, c[0x4][URZ] ;  /* 0x01000000ff0677ac */ /* 0x000ea60008000a00 */
[----:B------:R-:W-:-:S02]  /*0320*/  IMAD.U32 R17, RZ, RZ, UR38 ;  /* 0x00000026ff117e24 */ /* 0x000fc4000f8e00ff */
[----:B------:R-:W-:Y:S01]  /*0330*/  MOV R5, UR40 ;  /* 0x0000002800057c02 */ /* 0x000fe20008000f00 */
[----:B------:R-:W3:Y:S01]  /*0340*/  LDCU UR4, c[0x0][0x2f8] ;  /* 0x00005f00ff0477ac */ /* 0x000ee20008000800 */
[----:B------:R-:W-:-:S03]  /*0350*/  MOV R11, UR40 ;  /* 0x00000028000b7c02 */ /* 0x000fc60008000f00 */
[----:B------:R-:W-:Y:S01]  /*0360*/  IMAD R18, R5, UR42, R2 ;  /* 0x0000002a05127c24 */ /* 0x000fe2000f8e0202 */
[----:B------:R-:W-:Y:S01]  /*0370*/  MOV R5, UR38 ;  /* 0x0000002600057c02 */ /* 0x000fe20008000f00 */
[----:B------:R1:W-:Y:S02]  /*0380*/  STL.64 [R1], R10 ;  /* 0x0000000a01007387 */ /* 0x0003e40000100a00 */
[C---:B------:R-:W-:Y:S02]  /*0390*/  IMAD R17, R18.reuse, R17, UR39 ;  /* 0x0000002712117e24 */ /* 0x040fe4000f8e0211 */
[----:B------:R-:W-:-:S03]  /*03a0*/  VIADD R18, R18, UR41 ;  /* 0x0000002912127c36 */ /* 0x000fc60008000000 */
[----:B------:R1:W-:Y:S01]  /*03b0*/  STL.64 [R1+0x10], R16 ;  /* 0x0000101001007387 */ /* 0x0003e20000100a00 */
[----:B------:R-:W-:Y:S01]  /*03c0*/  IMAD R18, R18, R5, UR39 ;  /* 0x0000002712127e24 */ /* 0x000fe2000f8e0205 */
[----:B--2---:R-:W-:Y:S01]  /*03d0*/  MOV R5, UR7 ;  /* 0x0000000700057c02 */ /* 0x004fe20008000f00 */
[----:B------:R-:W-:Y:S01]  /*03e0*/  IMAD.U32 R4, RZ, RZ, UR6 ;  /* 0x00000006ff047e24 */ /* 0x000fe2000f8e00ff */
[----:B---3--:R-:W-:Y:S02]  /*03f0*/  IADD3 R6, P0, PT, R1, UR4, RZ ;  /* 0x0000000401067c10 */ /* 0x008fe4000ff1e0ff */
[----:B------:R1:W-:Y:S03]  /*0400*/  STL [R1+0x18], R18 ;  /* 0x0000181201007387 */ /* 0x0003e60000100800 */
[----:B0---4-:R-:W-:-:S08]  /*0410*/  IMAD.X R7, RZ, RZ, UR11, P0 ;  /* 0x0000000bff077e24 */ /* 0x011fd000080e06ff */
[----:B------:R-:W-:-:S07]  /*0420*/  LEPC R20, `(.L_x_11) ;  /* 0x000000001014794e */ /* 0x000fce0000000000 */
[----:B-1----:R-:W-:Y:S05]  /*0430*/  CALL.ABS.NOINC R8 ;  /* 0x0000000008007343 */ /* 0x002fea0003c00000 */
.L_x_11:
[----:B------:R-:W0:Y:S02]  /*0440*/  LDC.64 R4, c[0x0][0x388] ;  /* 0x0000e200ff047b82 */ /* 0x000e240000000a00 */
[----:B0-----:R-:W-:-:S04]  /*0450*/  IMAD.WIDE.U32 R6, R17, 0x4, R4 ;  /* 0x0000000411067825 */ /* 0x001fc800078e0004 */
[----:B------:R-:W-:Y:S01]  /*0460*/  IMAD.WIDE.U32 R4, R18, 0x4, R4 ;  /* 0x0000000412047825 */ /* 0x000fe200078e0004 */
[----:B------:R-:W2:Y:S04]  /*0470*/  LDG.E R11, desc[UR36][R6.64] ;  /* 0x00000024060b7981 */ /* 0x000ea8000c1e1900 */
[----:B------:R-:W3:Y:S01]  /*0480*/  LDG.E R13, desc[UR36][R4.64] ;  /* 0x00000024040d7981 */ /* 0x000ee2000c1e1900 */
[----:B------:R-:W-:Y:S01]  /*0490*/  MOV R3, 0x400 ;  /* 0x0000040000037802 */ /* 0x000fe20000000f00 */
[----:B------:R-:W-:Y:S01]  /*04a0*/  IMAD.MOV.U32 R10, RZ, RZ, 0x1 ;  /* 0x00000001ff0a7424 */ /* 0x000fe200078e00ff */
[C---:B------:R-:W-:Y:S01]  /*04b0*/  LEA.HI R8, R2.reuse, R2, RZ, 0x1b ;  /* 0x0000000202087211 */ /* 0x040fe200078fd8ff */
[----:B------:R-:W0:Y:S01]  /*04c0*/  S2R R0, SR_CgaCtaId ;  /* 0x0000000000007919 */ /* 0x000e220000008800 */
[----:B------:R-:W-:-:S02]  /*04d0*/  LEA R9, R2, 0x1, 0x1 ;  /* 0x0000000102097811 */ /* 0x000fc400078e08ff */
[----:B0-----:R-:W-:Y:S02]  /*04e0*/  LEA R3, R0, R3, 0x18 ;  /* 0x0000000300037211 */ /* 0x001fe400078ec0ff */
[----:B------:R-:W-:-:S03]  /*04f0*/  LEA.HI R0, R16, R16, RZ, 0x1b ;  /* 0x0000001010007211 */ /* 0x000fc600078fd8ff */
[----:B------:R-:W-:Y:S01]  /*0500*/  IMAD R8, R8, 0x4, R3 ;  /* 0x0000000408087824 */ /* 0x000fe200078e0203 */
[----:B------:R-:W-:-:S04]  /*0510*/  LEA R0, R0, R3, 0x2 ;  /* 0x0000000300007211 */ /* 0x000fc800078e10ff */
[----:B--2---:R0:W-:Y:S04]  /*0520*/  STS [R8], R11 ;  /* 0x0000000b08007388 */ /* 0x0041e80000000800 */
[----:B---3--:R0:W-:Y:S02]  /*0530*/  STS [R0], R13 ;  /* 0x0000000d00007388 */ /* 0x0081e40000000800 */
.L_x_14:
[----:B------:R-:W-:Y:S01]  /*0540*/  ISETP.GE.U32.AND P0, PT, R2, UR41, PT ;  /* 0x0000002902007c0c */ /* 0x000fe2000bf06070 */
[----:B------:R-:W-:Y:S05]  /*0550*/  WARPSYNC.ALL ;  /* 0x0000000000007948 */ /* 0x000fea0003800000 */
[----:B------:R-:W-:Y:S06]  /*0560*/  BAR.SYNC.DEFER_BLOCKING 0x0 ;  /* 0x0000000000007b1d */ /* 0x000fec0000010000 */
[----:B------:R-:W-:Y:S04]  /*0570*/  BSSY.RECONVERGENT B0, `(.L_x_12) ;  /* 0x000000e000007945 */ /* 0x000fe80003800200 */
[----:B-1----:R-:W-:Y:S05]  /*0580*/  @P0 BRA `(.L_x_13) ;  /* 0x0000000000300947 */ /* 0x002fea0003800000 */
[----:B0-----:R-:W-:-:S04]  /*0590*/  IMAD R11, R9, R10, RZ ;  /* 0x0000000a090b7224 */ /* 0x001fc800078e02ff */
[C---:B------:R-:W-:Y:S01]  /*05a0*/  IMAD.IADD R13, R11.reuse, 0x1, R10 ;  /* 0x000000010b0d7824 */ /* 0x040fe200078e020a */
[----:B------:R-:W-:-:S04]  /*05b0*/  IADD3 R12, PT, PT, R11, -0x1, RZ ;  /* 0xffffffff0b0c7810 */ /* 0x000fc80007ffe0ff */
[C---:B------:R-:W-:Y:S02]  /*05c0*/  IADD3 R14, PT, PT, R12.reuse, R10, RZ ;  /* 0x0000000a0c0e7210 */ /* 0x040fe40007ffe0ff */
[----:B------:R-:W-:Y:S02]  /*05d0*/  LEA.HI.SX32 R12, R12, R11, 0x1b ;  /* 0x0000000b0c0c7211 */ /* 0x000fe400078fdaff */
[----:B------:R-:W-:-:S03]  /*05e0*/  LEA.HI.SX32 R14, R14, R13, 0x1b ;  /* 0x0000000d0e0e7211 */ /* 0x000fc600078fdaff */
[----:B------:R-:W-:Y:S01]  /*05f0*/  IMAD R12, R12, 0x4, R3 ;  /* 0x000000040c0c7824 */ /* 0x000fe200078e0203 */
[----:B------:R-:W-:-:S05]  /*0600*/  LEA R14, R14, R3, 0x2 ;  /* 0x000000030e0e7211 */ /* 0x000fca00078e10ff */
[----:B------:R-:W-:Y:S04]  /*0610*/  LDS R12, [R12+-0x4] ;  /* 0xfffffc000c0c7984 */ /* 0x000fe80000000800 */
[----:B------:R-:W0:Y:S02]  /*0620*/  LDS R11, [R14+-0x4] ;  /* 0xfffffc000e0b7984 */ /* 0x000e240000000800 */
[----:B0-----:R-:W-:-:S05]  /*0630*/  IMAD.IADD R11, R12, 0x1, R11 ;  /* 0x000000010c0b7824 */ /* 0x001fca00078e020b */
[----:B------:R1:W-:Y:S02]  /*0640*/  STS [R14+-0x4], R11 ;  /* 0xfffffc0b0e007388 */ /* 0x0003e40000000800 */
.L_x_13:
[----:B------:R-:W-:Y:S05]  /*0650*/  BSYNC.RECONVERGENT B0 ;  /* 0x0000000000007941 */ /* 0x000fea0003800200 */
.L_x_12:
[----:B------:R-:W-:Y:S01]  /*0660*/  UISETP.GT.U32.AND UP0, UPT, UR41, 0x1, UPT ;  /* 0x000000012900788c */ /* 0x000fe2000bf04070 */
[----:B------:R-:W-:Y:S01]  /*0670*/  SHF.L.U32 R10, R10, 0x1, RZ ;  /* 0x000000010a0a7819 */ /* 0x000fe200000006ff */
[----:B------:R-:W-:-:S07]  /*0680*/  USHF.R.U32.HI UR4, URZ, 0x1, UR41 ;  /* 0x00000001ff047899 */ /* 0x000fce0008011629 */
[----:B------:R-:W-:Y:S01]  /*0690*/  UMOV UR41, UR4 ;  /* 0x0000000400297c82 */ /* 0x000fe20008000000 */
[----:B------:R-:W-:Y:S05]  /*06a0*/  BRA.U UP0, `(.L_x_14) ;  /* 0xfffffffd00a47547 */ /* 0x000fea000b83ffff */
[----:B------:R-:W-:Y:S01]  /*06b0*/  BAR.SYNC.DEFER_BLOCKING 0x0 ;  /* 0x0000000000007b1d */ /* 0x000fe20000010000 */
[----:B------:R-:W-:-:S05]  /*06c0*/  ISETP.NE.AND P0, PT, R2, RZ, PT ;  /* 0x000000ff0200720c */ /* 0x000fca0003f05270 */
[----:B------:R-:W-:Y:S08]  /*06d0*/  BSSY.RECONVERGENT B0, `(.L_x_15) ;  /* 0x000000e000007945 */ /* 0x000ff00003800200 */
[----:B------:R-:W-:Y:S05]  /*06e0*/  @P0 BRA `(.L_x_16) ;  /* 0x0000000000300947 */ /* 0x000fea0003800000 */
[----:B------:R-:W-:Y:S02]  /*06f0*/  UIADD3 UR4, UPT, UPT, UR42, -0x1, URZ ;  /* 0xffffffff2a047890 */ /* 0x000fe4000fffe0ff */
[----:B------:R-:W-:Y:S02]  /*0700*/  UIMAD UR6, UR38, UR40, UR39 ;  /* 0x00000028260672a4 */ /* 0x000fe4000f8e0227 */
[----:B------:R-:W-:-:S06]  /*0710*/  ULEA.HI UR4, UR4, UR42, URZ, 0x1b ;  /* 0x0000002a04047291 */ /* 0x000fcc000f8fd8ff */
[----:B------:R-:W-:-:S05]  /*0720*/  IMAD.U32 R12, RZ, RZ, UR4 ;  /* 0x00000004ff0c7e24 */ /* 0x000fca000f8e00ff */
[----:B01----:R-:W-:Y:S01]  /*0730*/  LEA R11, R12, R3, 0x2 ;  /* 0x000000030c0b7211 */ /* 0x003fe200078e10ff */
[----:B------:R-:W0:Y:S04]  /*0740*/  LDCU.64 UR4, c[0x0][0x398] ;  /* 0x00007300ff0477ac */ /* 0x000e280008000a00 */
[----:B------:R-:W1:Y:S04]  /*0750*/  LDS R15, [R11+-0x4] ;  /* 0xfffffc000b0f7984 */ /* 0x000e680000000800 */
[----:B------:R2:W-:Y:S01]  /*0760*/  STS [R11+-0x4], RZ ;  /* 0xfffffcff0b007388 */ /* 0x0005e20000000800 */
[----:B0-----:R-:W-:-:S06]  /*0770*/  UIMAD.WIDE.U32 UR4, UR6, 0x4, UR4 ;  /* 0x00000004060478a5 */ /* 0x001fcc000f8e0004 */
[----:B------:R-:W-:Y:S01]  /*0780*/  IMAD.U32 R12, RZ, RZ, UR4 ;  /* 0x00000004ff0c7e24 */ /* 0x000fe2000f8e00ff */
[----:B------:R-:W-:-:S05]  /*0790*/  MOV R13, UR5 ;  /* 0x00000005000d7c02 */ /* 0x000fca0008000f00 */
[----:B-1----:R2:W-:Y:S02]  /*07a0*/  STG.E desc[UR36][R12.64], R15 ;  /* 0x0000000f0c007986 */ /* 0x0025e4000c101924 */
.L_x_16:
[----:B------:R-:W-:Y:S05]  /*07b0*/  BSYNC.RECONVERGENT B0 ;  /* 0x0000000000007941 */ /* 0x000fea0003800200 */
.L_x_15:
[----:B------:R-:W-:-:S05]  /*07c0*/  UMOV UR4, 0x1 ;  /* 0x0000000100047882 */ /* 0x000fca0000000000 */
.L_x_19:
[----:B------:R-:W-:Y:S01]  /*07d0*/  BAR.SYNC.DEFER_BLOCKING 0x0 ;  /* 0x0000000000007b1d */ /* 0x000fe20000010000 */
[----:B------:R-:W-:Y:S01]  /*07e0*/  ISETP.GE.U32.AND P0, PT, R2, UR4, PT ;  /* 0x0000000402007c0c */ /* 0x000fe2000bf06070 */
[----:B------:R-:W-:Y:S01]  /*07f0*/  USHF.L.U32 UR4, UR4, 0x1, URZ ;  /* 0x0000000104047899 */ /* 0x000fe200080006ff */
[----:B------:R-:W-:-:S03]  /*0800*/  SHF.R.U32.HI R10, RZ, 0x1, R10 ;  /* 0x00000001ff0a7819 */ /* 0x000fc6000001160a */
[----:B------:R-:W-:Y:S08]  /*0810*/  BSSY.RECONVERGENT B0, `(.L_x_17) ;  /* 0x000000f000007945 */ /* 0x000ff00003800200 */
[----:B---3--:R-:W-:Y:S05]  /*0820*/  @P0 BRA `(.L_x_18) ;  /* 0x0000000000340947 */ /* 0x008fea0003800000 */
[----:B012---:R-:W-:-:S04]  /*0830*/  IMAD R11, R9, R10, RZ ;  /* 0x0000000a090b7224 */ /* 0x007fc800078e02ff */
[----:B------:R-:W-:Y:S01]  /*0840*/  VIADD R12, R11, 0xffffffff ;  /* 0xffffffff0b0c7836 */ /* 0x000fe20000000000 */
[----:B------:R-:W-:-:S03]  /*0850*/  IADD3 R13, PT, PT, R10, R11, RZ ;  /* 0x0000000b0a0d7210 */ /* 0x000fc60007ffe0ff */
[----:B------:R-:W-:Y:S01]  /*0860*/  IMAD.IADD R14, R10, 0x1, R12 ;  /* 0x000000010a0e7824 */ /* 0x000fe200078e020c */
[----:B------:R-:W-:-:S04]  /*0870*/  LEA.HI.SX32 R12, R12, R11, 0x1b ;  /* 0x0000000b0c0c7211 */ /* 0x000fc800078fdaff */
[----:B------:R-:W-:Y:S02]  /*0880*/  LEA.HI.SX32 R14, R14, R13, 0x1b ;  /* 0x0000000d0e0e7211 */ /* 0x000fe400078fdaff */
[----:B------:R-:W-:-:S03]  /*0890*/  LEA R12, R12, R3, 0x2 ;  /* 0x000000030c0c7211 */ /* 0x000fc600078e10ff */
[----:B------:R-:W-:Y:S02]  /*08a0*/  IMAD R14, R14, 0x4, R3 ;  /* 0x000000040e0e7824 */ /* 0x000fe400078e0203 */
[----:B------:R-:W-:Y:S04]  /*08b0*/  LDS R11, [R12+-0x4] ;  /* 0xfffffc000c0b7984 */ /* 0x000fe80000000800 */
[----:B------:R-:W0:Y:S02]  /*08c0*/  LDS R13, [R14+-0x4] ;  /* 0xfffffc000e0d7984 */ /* 0x000e240000000800 */
[----:B0-----:R-:W-:Y:S02]  /*08d0*/  IADD3 R11, PT, PT, R11, R13, RZ ;  /* 0x0000000d0b0b7210 */ /* 0x001fe40007ffe0ff */
[----:B------:R3:W-:Y:S04]  /*08e0*/  STS [R12+-0x4], R13 ;  /* 0xfffffc0d0c007388 */ /* 0x0007e80000000800 */
[----:B------:R3:W-:Y:S02]  /*08f0*/  STS [R14+-0x4], R11 ;  /* 0xfffffc0b0e007388 */ /* 0x0007e40000000800 */
.L_x_18:
[----:B------:R-:W-:Y:S05]  /*0900*/  BSYNC.RECONVERGENT B0 ;  /* 0x0000000000007941 */ /* 0x000fea0003800200 */
.L_x_17:
[----:B------:R-:W-:-:S09]  /*0910*/  UISETP.GE.U32.AND UP0, UPT, UR4, UR42, UPT ;  /* 0x0000002a0400728c */ /* 0x000fd2000bf06070 */
[----:B------:R-:W-:Y:S05]  /*0920*/  BRA.U !UP0, `(.L_x_19) ;  /* 0xfffffffd08a87547 */ /* 0x000fea000b83ffff */
[----:B------:R-:W-:Y:S08]  /*0930*/  BAR.SYNC.DEFER_BLOCKING 0x0 ;  /* 0x0000000000007b1d */ /* 0x000ff00000010000 */
[----:B0123--:R-:W0:Y:S01]  /*0940*/  LDC.64 R10, c[0x0][0x380] ;  /* 0x0000e000ff0a7b82 */ /* 0x00fe220000000a00 */
[----:B------:R-:W2:Y:S04]  /*0950*/  LDG.E R7, desc[UR36][R6.64] ;  /* 0x0000002406077981 */ /* 0x000ea8000c1e1900 */
[----:B------:R-:W2:Y:S01]  /*0960*/  LDS R8, [R8] ;  /* 0x0000000008087984 */ /* 0x000ea20000000800 */
[----:B0-----:R-:W-:-:S03]  /*0970*/  IMAD.WIDE.U32 R2, R17, 0x4, R10 ;  /* 0x0000000411027825 */ /* 0x001fc600078e000a */
[----:B------:R-:W0:Y:S01]  /*0980*/  LDS R0, [R0] ;  /* 0x0000000000007984 */ /* 0x000e220000000800 */
[----:B--2---:R-:W-:-:S05]  /*0990*/  IMAD.IADD R9, R8, 0x1, R7 ;  /* 0x0000000108097824 */ /* 0x004fca00078e0207 */
[----:B------:R-:W-:Y:S04]  /*09a0*/  STG.E desc[UR36][R2.64], R9 ;  /* 0x0000000902007986 */ /* 0x000fe8000c101924 */
[----:B------:R-:W0:Y:S01]  /*09b0*/  LDG.E R5, desc[UR36][R4.64] ;  /* 0x0000002404057981 */ /* 0x000e22000c1e1900 */
[----:B------:R-:W-:Y:S01]  /*09c0*/  IMAD.WIDE.U32 R18, R18, 0x4, R10 ;  /* 0x0000000412127825 */ /* 0x000fe200078e000a */
[----:B0-----:R-:W-:-:S05]  /*09d0*/  IADD3 R11, PT, PT, R0, R5, RZ ;  /* 0x00000005000b7210 */ /* 0x001fca0007ffe0ff */
[----:B------:R-:W-:Y:S01]  /*09e0*/  STG.E desc[UR36][R18.64], R11 ;  /* 0x0000000b12007986 */ /* 0x000fe2000c101924 */
[----:B------:R-:W-:Y:S05]  /*09f0*/  EXIT ;  /* 0x000000000000794d */ /* 0x000fea0003800000 */
.L_x_20:
        /* <DEDUP_REMOVED lines=16> */
.L_x_32:


//--------------------- .text._Z13small_2d_scanPiS_ --------------------------
	.section	.text._Z13small_2d_scanPiS_,"ax",@progbits
	.align	128
        .global         _Z13small_2d_scanPiS_
        .type           _Z13small_2d_scanPiS_,@function
        .size           _Z13small_2d_scanPiS_,(.L_x_33 - _Z13small_2d_scanPiS_)
        .other          _Z13small_2d_scanPiS_,@"STO_CUDA_ENTRY STV_DEFAULT"
_Z13small_2d_scanPiS_:
.text._Z13small_2d_scanPiS_:
[----:B------:R-:W-:Y:S01]  /*0000*/  LDC R1, c[0x0][0x37c] ;  /* 0x0000df00ff017b82 */ /* 0x000fe20000000800 */
[----:B------:R-:W0:Y:S07]  /*0010*/  S2R R7, SR_TID.X ;  /* 0x0000000000077919 */ /* 0x000e2e0000002100 */
[----:B------:R-:W0:Y:S01]  /*0020*/  LDC R8, c[0x0][0x360] ;  /* 0x0000d800ff087b82 */ /* 0x000e220000000800 */
[----:B------:R-:W1:Y:S01]  /*0030*/  LDCU UR4, c[0x0][0x370] ;  /* 0x00006e00ff0477ac */ /* 0x000e620008000800 */
[----:B------:R-:W1:Y:S01]  /*0040*/  S2R R0, SR_CTAID.X ;  /* 0x0000000000007919 */ /* 0x000e620000002500 */
[----:B------:R-:W2:Y:S05]  /*0050*/  LDCU.64 UR8, c[0x0][0x358] ;  /* 0x00006b00ff0877ac */ /* 0x000eaa0008000a00 */
[----:B------:R-:W3:Y:S01]  /*0060*/  LDC.64 R2, c[0x0][0x388] ;  /* 0x0000e200ff027b82 */ /* 0x000ee20000000a00 */
[----:B0-----:R-:W-:-:S02]  /*0070*/  IMAD.IADD R9, R8, 0x1, R7 ;  /* 0x0000000108097824 */ /* 0x001fc400078e0207 */
[--C-:B-1----:R-:W-:Y:S02]  /*0080*/  IMAD R6, R7, UR4, R0.reuse ;  /* 0x0000000407067c24 */ /* 0x102fe4000f8e0200 */
[----:B------:R-:W-:Y:S02]  /*0090*/  IMAD R0, R9, UR4, R0 ;  /* 0x0000000409007c24 */ /* 0x000fe4000f8e0200 */
[----:B---3--:R-:W-:-:S04]  /*00a0*/  IMAD.WIDE R4, R6, 0x4, R2 ;  /* 0x0000000406047825 */ /* 0x008fc800078e0202 */
[----:B------:R-:W-:Y:S01]  /*00b0*/  IMAD.WIDE R2, R0, 0x4, R2 ;  /* 0x0000000400027825 */ /* 0x000fe200078e0202 */
[----:B--2---:R-:W2:Y:S04]  /*00c0*/  LDG.E R13, desc[UR8][R4.64] ;  /* 0x00000008040d7981 */ /* 0x004ea8000c1e1900 */
[----:B------:R-:W3:Y:S01]  /*00d0*/  LDG.E R12, desc[UR8][R2.64] ;  /* 0x00000008020c7981 */ /* 0x000ee2000c1e1900 */
[----:B------:R-:W0:Y:S01]  /*00e0*/  S2UR UR5, SR_CgaCtaId ;  /* 0x00000000000579c3 */ /* 0x000e220000008800 */
[----:B------:R-:W-:Y:S01]  /*00f0*/  UMOV UR4, 0x400 ;  /* 0x0000040000047882 */ /* 0x000fe20000000000 */
[----:B------:R-:W-:Y:S01]  /*0100*/  LEA.HI R10, R7, R7, RZ, 0x1b ;  /* 0x00000007070a7211 */ /* 0x000fe200078fd8ff */
[----:B------:R-:W-:Y:S01]  /*0110*/  IMAD.MOV.U32 R14, RZ, RZ, R8 ;  /* 0x000000ffff0e7224 */ /* 0x000fe200078e0008 */
[----:B------:R-:W-:-:S02]  /*0120*/  LEA.HI R9, R9, R9, RZ, 0x1b ;  /* 0x0000000909097211 */ /* 0x000fc400078fd8ff */
[----:B------:R-:W-:Y:S01]  /*0130*/  LEA R11, R7, 0x1, 0x1 ;  /* 0x00000001070b7811 */ /* 0x000fe200078e08ff */
[----:B0-----:R-:W-:-:S03]  /*0140*/  ULEA UR4, UR5, UR4, 0x18 ;  /* 0x0000000405047291 */ /* 0x001fc6000f8ec0ff */
[----:B------:R-:W-:-:S03]  /*0150*/  UMOV UR5, 0x1 ;  /* 0x0000000100057882 */ /* 0x000fc60000000000 */
[----:B------:R-:W-:Y:S02]  /*0160*/  LEA R10, R10, UR4, 0x2 ;  /* 0x000000040a0a7c11 */ /* 0x000fe4000f8e10ff */
[----:B------:R-:W-:-:S03]  /*0170*/  LEA R9, R9, UR4, 0x2 ;  /* 0x0000000409097c11 */ /* 0x000fc6000f8e10ff */
[----:B--2---:R0:W-:Y:S04]  /*0180*/  STS [R10], R13 ;  /* 0x0000000d0a007388 */ /* 0x0041e80000000800 */
[----:B---3--:R0:W-:Y:S02]  /*0190*/  STS [R9], R12 ;  /* 0x0000000c09007388 */ /* 0x0081e40000000800 */
.L_x_23:
[----:B------:R-:W-:Y:S01]  /*01a0*/  BAR.SYNC.DEFER_BLOCKING 0x0 ;  /* 0x0000000000007b1d */ /* 0x000fe20000010000 */
[----:B------:R-:W-:Y:S02]  /*01b0*/  ISETP.GE.U32.AND P0, PT, R7, R14, PT ;  /* 0x0000000e0700720c */ /* 0x000fe40003f06070 */
[----:B------:R-:W-:-:S03]  /*01c0*/  ISETP.GT.U32.AND P1, PT, R14, 0x1, PT ;  /* 0x000000010e00780c */ /* 0x000fc60003f24070 */
[----:B------:R-:W-:Y:S08]  /*01d0*/  BSSY.RECONVERGENT B0, `(.L_x_21) ;  /* 0x000000e000007945 */ /* 0x000ff00003800200 */
[----:B-1----:R-:W-:Y:S05]  /*01e0*/  @P0 BRA `(.L_x_22) ;  /* 0x0000000000300947 */ /* 0x002fea0003800000 */
[----:B0-----:R-:W-:-:S04]  /*01f0*/  IMAD R12, R11, UR5, RZ ;  /* 0x000000050b0c7c24 */ /* 0x001fc8000f8e02ff */
[C---:B------:R-:W-:Y:S02]  /*0200*/  VIADD R13, R12.reuse, 0xffffffff ;  /* 0xffffffff0c0d7836 */ /* 0x040fe40000000000 */
[----:B------:R-:W-:Y:S02]  /*0210*/  VIADD R15, R12, UR5 ;  /* 0x000000050c0f7c36 */ /* 0x000fe40008000000 */
[C---:B------:R-:W-:Y:S01]  /*0220*/  VIADD R16, R13.reuse, UR5 ;  /* 0x000000050d107c36 */ /* 0x040fe20008000000 */
[----:B------:R-:W-:-:S04]  /*0230*/  LEA.HI.SX32 R12, R13, R12, 0x1b ;  /* 0x0000000c0d0c7211 */ /* 0x000fc800078fdaff */
[----:B------:R-:W-:Y:S02]  /*0240*/  LEA.HI.SX32 R15, R16, R15, 0x1b ;  /* 0x0000000f100f7211 */ /* 0x000fe400078fdaff */
[----:B------:R-:W-:Y:S02]  /*0250*/  LEA R12, R12, UR4, 0x2 ;  /* 0x000000040c0c7c11 */ /* 0x000fe4000f8e10ff */
[----:B------:R-:W-:-:S04]  /*0260*/  LEA R15, R15, UR4, 0x2 ;  /* 0x000000040f0f7c11 */ /* 0x000fc8000f8e10ff */
[----:B------:R-:W-:Y:S04]  /*0270*/  LDS R12, [R12+-0x4] ;  /* 0xfffffc000c0c7984 */ /* 0x000fe80000000800 */
[----:B------:R-:W0:Y:S02]  /*0280*/  LDS R13, [R15+-0x4] ;  /* 0xfffffc000f0d7984 */ /* 0x000e240000000800 */
[----:B0-----:R-:W-:-:S05]  /*0290*/  IMAD.IADD R16, R12, 0x1, R13 ;  /* 0x000000010c107824 */ /* 0x001fca00078e020d */
[----:B------:R1:W-:Y:S02]  /*02a0*/  STS [R15+-0x4], R16 ;  /* 0xfffffc100f007388 */ /* 0x0003e40000000800 */
.L_x_22:
[----:B------:R-:W-:Y:S05]  /*02b0*/  BSYNC.RECONVERGENT B0 ;  /* 0x0000000000007941 */ /* 0x000fea0003800200 */
.L_x_21:
[----:B------:R-:W-:Y:S01]  /*02c0*/  USHF.L.U32 UR5, UR5, 0x1, URZ ;  /* 0x0000000105057899 */ /* 0x000fe200080006ff */
[----:B------:R-:W-:Y:S01]  /*02d0*/  SHF.R.U32.HI R14, RZ, 0x1, R14 ;  /* 0x00000001ff0e7819 */ /* 0x000fe2000001160e */
[----:B------:R-:W-:Y:S10]  /*02e0*/  @P1 BRA `(.L_x_23) ;  /* 0xfffffffc00ac1947 */ /* 0x000ff4000383ffff */
[----:B------:R-:W-:Y:S01]  /*02f0*/  BAR.SYNC.DEFER_BLOCKING 0x0 ;  /* 0x0000000000007b1d */ /* 0x000fe20000010000 */
[----:B------:R-:W-:Y:S01]  /*0300*/  ISETP.NE.AND P0, PT, R7, RZ, PT ;  /* 0x000000ff0700720c */ /* 0x000fe20003f05270 */
[----:B------:R-:W-:-:S04]  /*0310*/  IMAD.SHL.U32 R17, R8, 0x2, RZ ;  /* 0x0000000208117824 */ /* 0x000fc800078e00ff */
[----:B------:R-:W-:-:S08]  /*0320*/  UMOV UR6, 0x1 ;  /* 0x0000000100067882 */ /* 0x000fd00000000000 */
[----:B------:R-:W-:-:S04]  /*0330*/  @!P0 IADD3 R8, PT, PT, R17, -0x1, RZ ;  /* 0xffffffff11088810 */ /* 0x000fc80007ffe0ff */
[----:B------:R-:W-:-:S04]  /*0340*/  @!P0 LEA.HI R8, R8, R17, RZ, 0x1b ;  /* 0x0000001108088211 */ /* 0x000fc800078fd8ff */
[----:B------:R-:W-:-:S05]  /*0350*/  @!P0 LEA R8, R8, UR4, 0x2 ;  /* 0x0000000408088c11 */ /* 0x000fca000f8e10ff */
[----:B------:R2:W-:Y:S02]  /*0360*/  @!P0 STS [R8+-0x4], RZ ;  /* 0xfffffcff08008388 */ /* 0x0005e40000000800 */
.L_x_26:
[----:B------:R-:W-:Y:S01]  /*0370*/  BAR.SYNC.DEFER_BLOCKING 0x0 ;  /* 0x0000000000007b1d */ /* 0x000fe20000010000 */
[----:B------:R-:W-:Y:S01]  /*0380*/  ISETP.GE.U32.AND P0, PT, R7, UR6, PT ;  /* 0x0000000607007c0c */ /* 0x000fe2000bf06070 */
[----:B------:R-:W-:Y:S02]  /*0390*/  USHF.L.U32 UR6, UR6, 0x1, URZ ;  /* 0x0000000106067899 */ /* 0x000fe400080006ff */
[----:B------:R-:W-:Y:S02]  /*03a0*/  USHF.R.U32.HI UR5, URZ, 0x1, UR5 ;  /* 0x00000001ff057899 */ /* 0x000fe40008011605 */
[----:B------:R-:W-:Y:S02]  /*03b0*/  BSSY.RECONVERGENT B0, `(.L_x_24) ;  /* 0x0000010000007945 */ /* 0x000fe40003800200 */
[----:B------:R-:W-:-:S06]  /*03c0*/  ISETP.LE.U32.AND P1, PT, R17, UR6, PT ;  /* 0x0000000611007c0c */ /* 0x000fcc000bf23070 */
[----:B---3--:R-:W-:Y:S07]  /*03d0*/  @P0 BRA `(.L_x_25) ;  /* 0x0000000000340947 */ /* 0x008fee0003800000 */
[----:B--2---:R-:W-:-:S04]  /*03e0*/  IMAD R8, R11, UR5, RZ ;  /* 0x000000050b087c24 */ /* 0x004fc8000f8e02ff */
[C---:B0-----:R-:W-:Y:S02]  /*03f0*/  VIADD R13, R8.reuse, 0xffffffff ;  /* 0xffffffff080d7836 */ /* 0x041fe40000000000 */
[----:B------:R-:W-:Y:S02]  /*0400*/  VIADD R12, R8, UR5 ;  /* 0x00000005080c7c36 */ /* 0x000fe40008000000 */
[C---:B-1----:R-:W-:Y:S01]  /*0410*/  VIADD R15, R13.reuse, UR5 ;  /* 0x000000050d0f7c36 */ /* 0x042fe20008000000 */
[----:B------:R-:W-:-:S04]  /*0420*/  LEA.HI.SX32 R8, R13, R8, 0x1b ;  /* 0x000000080d087211 */ /* 0x000fc800078fdaff */
[----:B------:R-:W-:Y:S02]  /*0430*/  LEA.HI.SX32 R12, R15, R12, 0x1b ;  /* 0x0000000c0f0c7211 */ /* 0x000fe400078fdaff */
[----:B------:R-:W-:Y:S02]  /*0440*/  LEA R8, R8, UR4, 0x2 ;  /* 0x0000000408087c11 */ /* 0x000fe4000f8e10ff */
[----:B------:R-:W-:-:S03]  /*0450*/  LEA R13, R12, UR4, 0x2 ;  /* 0x000000040c0d7c11 */ /* 0x000fc6000f8e10ff */
[----:B------:R-:W-:Y:S04]  /*0460*/  LDS R12, [R8+-0x4] ;  /* 0xfffffc00080c7984 */ /* 0x000fe80000000800 */
[----:B------:R-:W0:Y:S02]  /*0470*/  LDS R15, [R13+-0x4] ;  /* 0xfffffc000d0f7984 */ /* 0x000e240000000800 */
[----:B0-----:R-:W-:Y:S02]  /*0480*/  IADD3 R12, PT, PT, R12, R15, RZ ;  /* 0x0000000f0c0c7210 */ /* 0x001fe40007ffe0ff */
[----:B------:R3:W-:Y:S04]  /*0490*/  STS [R8+-0x4], R15 ;  /* 0xfffffc0f08007388 */ /* 0x0007e80000000800 */
[----:B------:R3:W-:Y:S02]  /*04a0*/  STS [R13+-0x4], R12 ;  /* 0xfffffc0c0d007388 */ /* 0x0007e40000000800 */
.L_x_25:
[----:B------:R-:W-:Y:S05]  /*04b0*/  BSYNC.RECONVERGENT B0 ;  /* 0x0000000000007941 */ /* 0x000fea0003800200 */
.L_x_24:
[----:B------:R-:W-:Y:S05]  /*04c0*/  @!P1 BRA `(.L_x_26) ;  /* 0xfffffffc00a89947 */ /* 0x000fea000383ffff */
[----:B------:R-:W-:Y:S08]  /*04d0*/  BAR.SYNC.DEFER_BLOCKING 0x0 ;  /* 0x0000000000007b1d */ /* 0x000ff00000010000 */
[----:B0--3--:R-:W0:Y:S01]  /*04e0*/  LDC.64 R12, c[0x0][0x380] ;  /* 0x0000e000ff0c7b82 */ /* 0x009e220000000a00 */
[----:B------:R-:W3:Y:S04]  /*04f0*/  LDG.E R5, desc[UR8][R4.64] ;  /* 0x0000000804057981 */ /* 0x000ee8000c1e1900 */
[----:B------:R-:W3:Y:S01]  /*0500*/  LDS R10, [R10] ;  /* 0x000000000a0a7984 */ /* 0x000ee20000000800 */
[----:B0-----:R-:W-:-:S03]  /*0510*/  IMAD.WIDE R6, R6, 0x4, R12 ;  /* 0x0000000406067825 */ /* 0x001fc600078e020c */
[----:B------:R-:W1:Y:S01]  /*0520*/  LDS R9, [R9] ;  /* 0x0000000009097984 */ /* 0x000e620000000800 */
[----:B---3--:R-:W-:-:S05]  /*0530*/  IMAD.IADD R11, R10, 0x1, R5 ;  /* 0x000000010a0b7824 */ /* 0x008fca00078e0205 */
[----:B------:R-:W-:Y:S04]  /*0540*/  STG.E desc[UR8][R6.64], R11 ;  /* 0x0000000b06007986 */ /* 0x000fe8000c101908 */
[----:B------:R-:W1:Y:S01]  /*0550*/  LDG.E R2, desc[UR8][R2.64] ;  /* 0x0000000802027981 */ /* 0x000e62000c1e1900 */
[----:B------:R-:W-:-:S04]  /*0560*/  IMAD.WIDE R12, R0, 0x4, R12 ;  /* 0x00000004000c7825 */ /* 0x000fc800078e020c */
[----:B-1----:R-:W-:-:S05]  /*0570*/  IMAD.IADD R15, R9, 0x1, R2 ;  /* 0x00000001090f7824 */ /* 0x002fca00078e0202 */
[----:B------:R-:W-:Y:S01]  /*0580*/  STG.E desc[UR8][R12.64], R15 ;  /* 0x0000000f0c007986 */ /* 0x000fe2000c101908 */
[----:B------:R-:W-:Y:S05]  /*0590*/  EXIT ;  /* 0x000000000000794d */ /* 0x000fea0003800000 */
.L_x_27:
        /* <DEDUP_REMOVED lines=14> */
.L_x_33:


//--------------------- .text._Z18incr_out_with_incrPiS_i --------------------------
	.section	.text._Z18incr_out_with_incrPiS_i,"ax",@progbits
	.align	128
        .global         _Z18incr_out_with_incrPiS_i
        .type           _Z18incr_out_with_incrPiS_i,@function
        .size           _Z18incr_out_with_incrPiS_i,(.L_x_34 - _Z18incr_out_with_incrPiS_i)
        .other          _Z18incr_out_with_incrPiS_i,@"STO_CUDA_ENTRY STV_DEFAULT"
_Z18incr_out_with_incrPiS_i:
.text._Z18incr_out_with_incrPiS_i:
[----:B------:R-:W-:Y:S08]  /*0000*/  LDC R1, c[0x0][0x37c] ;  /* 0x0000df00ff017b82 */ /* 0x000ff00000000800 */
[----:B------:R-:W0:Y:S08]  /*0010*/  LDC R5, c[0x0][0x390] ;  /* 0x0000e400ff057b82 */ /* 0x000e300000000800 */
[----:B------:R-:W1:Y:S01]  /*0020*/  S2UR UR4, SR_CTAID.X ;  /* 0x00000000000479c3 */ /* 0x000e620000002500 */
[----:B0-----:R-:W0:Y:S08]  /*0030*/  I2F.U32.RP R0, R5 ;  /* 0x0000000500007306 */ /* 0x001e300000209000 */
[----:B0-----:R-:W0:Y:S02]  /*0040*/  MUFU.RCP R0, R0 ;  /* 0x0000000000007308 */ /* 0x001e240000001000 */
[----:B0-----:R-:W-:-:S06]  /*0050*/  IADD3 R2, PT, PT, R0, 0xffffffe, RZ ;  /* 0x0ffffffe00027810 */ /* 0x001fcc0007ffe0ff */
[----:B------:R0:W2:Y:S02]  /*0060*/  F2I.FTZ.U32.TRUNC.NTZ R3, R2 ;  /* 0x0000000200037305 */ /* 0x0000a4000021f000 */
[----:B0-----:R-:W-:Y:S02]  /*0070*/  HFMA2 R2, -RZ, RZ, 0, 0 ;  /* 0x00000000ff027431 */ /* 0x001fe400000001ff */
[----:B--2---:R-:W-:-:S04]  /*0080*/  IMAD.MOV R4, RZ, RZ, -R3 ;  /* 0x000000ffff047224 */ /* 0x004fc800078e0a03 */
[----:B------:R-:W-:-:S04]  /*0090*/  IMAD R7, R4, R5, RZ ;  /* 0x0000000504077224 */ /* 0x000fc800078e02ff */
[----:B------:R-:W-:Y:S01]  /*00a0*/  IMAD.HI.U32 R3, R3, R7, R2 ;  /* 0x0000000703037227 */ /* 0x000fe200078e0002 */
[----:B------:R-:W-:-:S05]  /*00b0*/  LOP3.LUT R7, RZ, R5, RZ, 0x33, !PT ;  /* 0x00000005ff077212 */ /* 0x000fca00078e33ff */
[----:B-1----:R-:W-:-:S04]  /*00c0*/  IMAD.HI.U32 R4, R3, UR4, RZ ;  /* 0x0000000403047c27 */ /* 0x002fc8000f8e00ff */
[----:B------:R-:W-:-:S04]  /*00d0*/  IMAD.MOV R6, RZ, RZ, -R4 ;  /* 0x000000ffff067224 */ /* 0x000fc800078e0a04 */
[----:B------:R-:W-:-:S05]  /*00e0*/  IMAD R0, R5, R6, UR4 ;  /* 0x0000000405007e24 */ /* 0x000fca000f8e0206 */
[----:B------:R-:W-:-:S13]  /*00f0*/  ISETP.GE.U32.AND P0, PT, R0, R5, PT ;  /* 0x000000050000720c */ /* 0x000fda0003f06070 */
[-C--:B------:R-:W-:Y:S01]  /*0100*/  @P0 IADD3 R0, PT, PT, R0, -R5.reuse, RZ ;  /* 0x8000000500000210 */ /* 0x080fe20007ffe0ff */
[----:B------:R-:W-:Y:S01]  /*0110*/  @P0 VIADD R4, R4, 0x1 ;  /* 0x0000000104040836 */ /* 0x000fe20000000000 */
[----:B------:R-:W-:Y:S02]  /*0120*/  ISETP.NE.U32.AND P0, PT, R5, RZ, PT ;  /* 0x000000ff0500720c */ /* 0x000fe40003f05070 */
[----:B------:R-:W-:-:S13]  /*0130*/  ISETP.GE.U32.AND P1, PT, R0, R5, PT ;  /* 0x000000050000720c */ /* 0x000fda0003f26070 */
[----:B------:R-:W-:-:S04]  /*0140*/  @P1 IADD3 R4, PT, PT, R4, 0x1, RZ ;  /* 0x0000000104041810 */ /* 0x000fc80007ffe0ff */
[----:B------:R-:W-:-:S04]  /*0150*/  SEL R0, R7, R4, !P0 ;  /* 0x0000000407007207 */ /* 0x000fc80004000000 */
[----:B------:R-:W-:-:S05]  /*0160*/  IADD3 R6, PT, PT, -R0, RZ, RZ ;  /* 0x000000ff00067210 */ /* 0x000fca0007ffe1ff */
[----:B------:R-:W-:-:S05]  /*0170*/  IMAD R6, R5, R6, UR4 ;  /* 0x0000000405067e24 */ /* 0x000fca000f8e0206 */
[----:B------:R-:W-:-:S13]  /*0180*/  ISETP.NE.AND P1, PT, R6, RZ, PT ;  /* 0x000000ff0600720c */ /* 0x000fda0003f25270 */
[----:B------:R-:W-:Y:S05]  /*0190*/  @!P1 EXIT ;  /* 0x000000000000994d */ /* 0x000fea0003800000 */
[----:B------:R-:W0:Y:S01]  /*01a0*/  LDC R2, c[0x0][0x370] ;  /* 0x0000dc00ff027b82 */ /* 0x000e220000000800 */
[----:B------:R-:W1:Y:S01]  /*01b0*/  S2R R9, SR_TID.X ;  /* 0x0000000000097919 */ /* 0x000e620000002100 */
[----:B------:R-:W1:Y:S01]  /*01c0*/  LDCU UR6, c[0x0][0x360] ;  /* 0x00006c00ff0677ac */ /* 0x000e620008000800 */
[----:B------:R-:W2:Y:S01]  /*01d0*/  LDCU.64 UR4, c[0x0][0x358] ;  /* 0x00006b00ff0477ac */ /* 0x000ea20008000a00 */
[----:B0-----:R-:W-:-:S04]  /*01e0*/  IMAD.HI.U32 R8, R3, R2, RZ ;  /* 0x0000000203087227 */ /* 0x001fc800078e00ff */
[----:B------:R-:W-:-:S04]  /*01f0*/  IMAD.MOV R3, RZ, RZ, -R8 ;  /* 0x000000ffff037224 */ /* 0x000fc800078e0a08 */
[----:B------:R-:W-:-:S05]  /*0200*/  IMAD R2, R5, R3, R2 ;  /* 0x0000000305027224 */ /* 0x000fca00078e0202 */
[----:B------:R-:W-:-:S13]  /*0210*/  ISETP.GE.U32.AND P1, PT, R2, R5, PT ;  /* 0x000000050200720c */ /* 0x000fda0003f26070 */
[-C--:B------:R-:W-:Y:S02]  /*0220*/  @P1 IADD3 R2, PT, PT, R2, -R5.reuse, RZ ;  /* 0x8000000502021210 */ /* 0x080fe40007ffe0ff */
[----:B------:R-:W-:Y:S02]  /*0230*/  @P1 IADD3 R8, PT, PT, R8, 0x1, RZ ;  /* 0x0000000108081810 */ /* 0x000fe40007ffe0ff */
[----:B------:R-:W-:Y:S02]  /*0240*/  ISETP.GE.U32.AND P2, PT, R2, R5, PT ;  /* 0x000000050200720c */ /* 0x000fe40003f46070 */
[----:B------:R-:W0:Y:S08]  /*0250*/  LDC.64 R2, c[0x0][0x388] ;  /* 0x0000e200ff027b82 */ /* 0x000e300000000a00 */
[----:B------:R-:W3:Y:S03]  /*0260*/  LDC.64 R4, c[0x0][0x380] ;  /* 0x0000e000ff047b82 */ /* 0x000ee60000000a00 */
[----:B------:R-:W-:-:S05]  /*0270*/  @P2 VIADD R8, R8, 0x1 ;  /* 0x0000000108082836 */ /* 0x000fca0000000000 */
[----:B------:R-:W-:Y:S02]  /*0280*/  SEL R7, R7, R8, !P0 ;  /* 0x0000000807077207 */ /* 0x000fe40004000000 */
[C---:B------:R-:W-:Y:S01]  /*0290*/  IADD3 R8, PT, PT, R6.reuse, -0x1, RZ ;  /* 0xffffffff06087810 */ /* 0x040fe20007ffe0ff */
[----:B-1----:R-:W-:-:S04]  /*02a0*/  IMAD R6, R6, UR6, R9 ;  /* 0x0000000606067c24 */ /* 0x002fc8000f8e0209 */
[C-C-:B------:R-:W-:Y:S02]  /*02b0*/  IMAD R9, R7.reuse, R8, R0.reuse ;  /* 0x0000000807097224 */ /* 0x140fe400078e0200 */
[----:B------:R-:W-:Y:S02]  /*02c0*/  IMAD R7, R7, R6, R0 ;  /* 0x0000000607077224 */ /* 0x000fe400078e0200 */
[----:B0-----:R-:W-:-:S04]  /*02d0*/  IMAD.WIDE.U32 R2, R9, 0x4, R2 ;  /* 0x0000000409027825 */ /* 0x001fc800078e0002 */
[----:B---3--:R-:W-:Y:S02]  /*02e0*/  IMAD.WIDE.U32 R4, R7, 0x4, R4 ;  /* 0x0000000407047825 */ /* 0x008fe400078e0004 */
[----:B--2---:R-:W2:Y:S04]  /*02f0*/  LDG.E R2, desc[UR4][R2.64] ;  /* 0x0000000402027981 */ /* 0x004ea8000c1e1900 */
[----:B------:R-:W2:Y:S02]  /*0300*/  LDG.E R7, desc[UR4][R4.64] ;  /* 0x0000000404077981 */ /* 0x000ea4000c1e1900 */
[----:B--2---:R-:W-:-:S05]  /*0310*/  IADD3 R7, PT, PT, R2, R7, RZ ;  /* 0x0000000702077210 */ /* 0x004fca0007ffe0ff */
[----:B------:R-:W-:Y:S01]  /*0320*/  STG.E desc[UR4][R4.64], R7 ;  /* 0x0000000704007986 */ /* 0x000fe2000c101904 */
[----:B------:R-:W-:Y:S05]  /*0330*/  EXIT ;  /* 0x000000000000794d */ /* 0x000fea0003800000 */
.L_x_28:
        /* <DEDUP_REMOVED lines=12> */
.L_x_34:


//--------------------- .nv.global.init           --------------------------
	.section	.nv.global.init,"aw",@progbits
.nv.global.init:
	.type		$str,@object
	.size		$str,(.L_0 - $str)
$str:
        /*0000*/ 	.byte	0x63, 0x6f, 0x6c, 0x3a, 0x20, 0x25, 0x64, 0x2c, 0x20, 0x62, 0x6c, 0x6f, 0x63, 0x6b, 0x69, 0x6e
        /*0010*/ 	.byte	0x63, 0x6f, 0x6c, 0x3a, 0x20, 0x25, 0x64, 0x2c, 0x20, 0x74, 0x68, 0x72, 0x65, 0x61, 0x64, 0x69
        /*0020*/ 	.byte	0x64, 0x3a, 0x20, 0x25, 0x64, 0x2c, 0x20, 0x61, 0x69, 0x3a, 0x20, 0x25, 0x64, 0x2c, 0x20, 0x62
        /*0030*/ 	.byte	0x69, 0x3a, 0x20, 0x25, 0x64, 0x2c, 0x20, 0x69, 0x6e, 0x70, 0x75, 0x74, 0x5f, 0x61, 0x69, 0x3a
        /*0040*/ 	.byte	0x20, 0x25, 0x64, 0x2c, 0x20, 0x69, 0x6e, 0x70, 0x75, 0x74, 0x5f, 0x62, 0x69, 0x3a, 0x20, 0x25
        /*0050*/ 	.byte	0x64, 0x0a, 0x00
.L_0:


//--------------------- .nv.shared._Z17copy_first_columnPiS_ii --------------------------
	.section	.nv.shared._Z17copy_first_columnPiS_ii,"aw",@nobits
	.sectionflags	@""
	.align	16
	.zero		1024


//--------------------- .nv.shared.reserved.0     --------------------------
	.section	.nv.shared.reserved.0,"aw",@nobits
	.weak		__nv_reservedSMEM_offset_0_alias
	.size		__nv_reservedSMEM_offset_0_alias, 0, 64
	.other		__nv_reservedSMEM_offset_0_alias,@"STO_CUDA_RESERVED_SHARED STV_DEFAULT"
__nv_reservedSMEM_offset_0_alias:
	.zero		0
	.zero		64


//--------------------- .nv.shared._Z14small_reduce2DILj32EEvPKiPiii --------------------------
	.section	.nv.shared._Z14small_reduce2DILj32EEvPKiPiii,"aw",@nobits
	.sectionflags	@""
	.align	16
	.zero		1024


//--------------------- .nv.shared._Z14small_reduce2DILj128EEvPKiPiii --------------------------
	.section	.nv.shared._Z14small_reduce2DILj128EEvPKiPiii,"aw",@nobits
	.sectionflags	@""
	.align	16
	.zero		1024


//--------------------- .nv.shared._Z13large_2d_scanPiS_iS_ --------------------------
	.section	.nv.shared._Z13large_2d_scanPiS_iS_,"aw",@nobits
	.sectionflags	@""
	.align	16
	.zero		1024


//--------------------- .nv.shared._Z13small_2d_scanPiS_ --------------------------
	.section	.nv.shared._Z13small_2d_scanPiS_,"aw",@nobits
	.sectionflags	@""
	.align	16
	.zero		1024


//--------------------- .nv.shared._Z18incr_out_with_incrPiS_i --------------------------
	.section	.nv.shared._Z18incr_out_with_incrPiS_i,"aw",@nobits
	.sectionflags	@""
	.align	16
	.zero		1024


//--------------------- .nv.constant0._Z17copy_first_columnPiS_ii --------------------------
	.section	.nv.constant0._Z17copy_first_columnPiS_ii,"a",@progbits
	.sectionflags	@""
	.align	4
.nv.constant0._Z17copy_first_columnPiS_ii:
	.zero		920


//--------------------- .nv.constant0._Z14small_reduce2DILj32EEvPKiPiii --------------------------
	.section	.nv.constant0._Z14small_reduce2DILj32EEvPKiPiii,"a",@progbits
	.sectionflags	@""
	.align	4
.nv.constant0._Z14small_reduce2DILj32EEvPKiPiii:
	.zero		920


//--------------------- .nv.constant0._Z14small_reduce2DILj128EEvPKiPiii --------------------------
	.section	.nv.constant0._Z14small_reduce2DILj128EEvPKiPiii,"a",@progbits
	.sectionflags	@""
	.align	4
.nv.constant0._Z14small_reduce2DILj128EEvPKiPiii:
	.zero		920


//--------------------- .nv.constant0._Z13large_2d_scanPiS_iS_ --------------------------
	.section	.nv.constant0._Z13large_2d_scanPiS_iS_,"a",@progbits
	.sectionflags	@""
	.align	4
.nv.constant0._Z13large_2d_scanPiS_iS_:
	.zero		928


//--------------------- .nv.constant0._Z13small_2d_scanPiS_ --------------------------
	.section	.nv.constant0._Z13small_2d_scanPiS_,"a",@progbits
	.sectionflags	@""
	.align	4
.nv.constant0._Z13small_2d_scanPiS_:
	.zero		912


//--------------------- .nv.constant0._Z18incr_out_with_incrPiS_i --------------------------
	.section	.nv.constant0._Z18incr_out_with_incrPiS_i,"a",@progbits
	.sectionflags	@""
	.align	4
.nv.constant0._Z18incr_out_with_incrPiS_i:
	.zero		916


//--------------------- SYMBOLS --------------------------

	.type		.nv.reservedSmem.offset0,@object
	.size		.nv.reservedSmem.offset0,0x4
	.type		.nv.reservedSmem.cap,@object
	.size		.nv.reservedSmem.cap,0x4
	.type		vprintf,@function
